	.target	sm_90a

	.elftype	@"ET_EXEC"


//--------------------- .note.nv.tkinfo           --------------------------
	.section	.note.nv.tkinfo,"",@"SHT_NOTE"
	.sectionflags	@"SHF_NOTE_NV_TKINFO"
	.tkinfo
        /*0018*/ 	.word	0x00000002
        /*0030*/ 	.string	""
        /*0030*/ 	.string	"ptxas"
        /*0030*/ 	.string	"Cuda compilation tools, release 13.0, V13.0.88"
        /*0030*/ 	.string	"Build cuda_13.0.r13.0/compiler.36424714_0"
        /*0030*/ 	.string	"-v  -suppress-debug-info  -lineinfo  -arch sm_90a "



//--------------------- .note.nv.cuinfo           --------------------------
	.section	.note.nv.cuinfo,"",@"SHT_NOTE"
	.sectionflags	@"SHF_NOTE_NV_CUINFO"
        /*0018*/ 	.short	0x0002
        /*001a*/ 	.short	0x005a
        /*001c*/ 	.short	0x0082
	.zero		2


//--------------------- .nv.info                  --------------------------
	.section	.nv.info,"",@"SHT_CUDA_INFO"
	.align	4


	//----- nvinfo : EIATTR_REGCOUNT
	.align		4
        /*0000*/ 	.byte	0x04, 0x2f
        /*0002*/ 	.short	(.L_1 - .L_0)
	.align		4
.L_0:
        /*0004*/ 	.word	index@(matmul_kernel)
        /*0008*/ 	.word	0x000000a6


	//----- nvinfo : EIATTR_FRAME_SIZE
	.align		4
.L_1:
        /*000c*/ 	.byte	0x04, 0x11
        /*000e*/ 	.short	(.L_3 - .L_2)
	.align		4
.L_2:
        /*0010*/ 	.word	index@(matmul_kernel)
        /*0014*/ 	.word	0x00000000


	//----- nvinfo : EIATTR_MIN_STACK_SIZE
	.align		4
.L_3:
        /*0018*/ 	.byte	0x04, 0x12
        /*001a*/ 	.short	(.L_5 - .L_4)
	.align		4
.L_4:
        /*001c*/ 	.word	index@(matmul_kernel)
        /*0020*/ 	.word	0x00000000
.L_5:


//--------------------- .nv.compat                --------------------------
	.section	.nv.compat,"",@"SHT_CUDA_COMPAT_INFO"
	.align	4
        /*0000*/ 	.byte	0x02, 0x09, 0x01, 0x00, 0x02, 0x02, 0x01, 0x00, 0x02, 0x05, 0x05, 0x00, 0x03, 0x07, 0x01, 0x01
        /*0010*/ 	.byte	0x02, 0x03, 0x00, 0x00, 0x02, 0x06, 0x01, 0x00, 0x04, 0x0b, 0x08, 0x00, 0x00, 0x00, 0x00, 0x00
        /*0020*/ 	.byte	0x00, 0x00, 0x00, 0x00


//--------------------- .nv.info.matmul_kernel    --------------------------
	.section	.nv.info.matmul_kernel,"",@"SHT_CUDA_INFO"
	.sectionflags	@""
	.align	4


	//----- nvinfo : EIATTR_CUDA_API_VERSION
	.align		4
        /*0000*/ 	.byte	0x04, 0x37
        /*0002*/ 	.short	(.L_7 - .L_6)
.L_6:
        /*0004*/ 	.word	0x00000082


	//----- nvinfo : EIATTR_KPARAM_INFO
	.align		4
.L_7:
        /*0008*/ 	.byte	0x04, 0x17
        /*000a*/ 	.short	(.L_9 - .L_8)
.L_8:
        /*000c*/ 	.word	0x00000000
        /*0010*/ 	.short	0x000d
        /*0012*/ 	.short	0x0048
        /*0014*/ 	.byte	0x00, 0xf4, 0x21, 0x00


	//----- nvinfo : EIATTR_KPARAM_INFO
	.align		4
.L_9:
        /*0018*/ 	.byte	0x04, 0x17
        /*001a*/ 	.short	(.L_11 - .L_10)
.L_10:
        /*001c*/ 	.word	0x00000000
        /*0020*/ 	.short	0x000c
        /*0022*/ 	.short	0x0040
        /*0024*/ 	.byte	0x00, 0xf4, 0x21, 0x00


	//----- nvinfo : EIATTR_KPARAM_INFO
	.align		4
.L_11:
        /*0028*/ 	.byte	0x04, 0x17
        /*002a*/ 	.short	(.L_13 - .L_12)
.L_12:
        /*002c*/ 	.word	0x00000000
        /*0030*/ 	.short	0x000b
        /*0032*/ 	.short	0x0038
        /*0034*/ 	.byte	0x00, 0xf0, 0x11, 0x00


	//----- nvinfo : EIATTR_KPARAM_INFO
	.align		4
.L_13:
        /*0038*/ 	.byte	0x04, 0x17
        /*003a*/ 	.short	(.L_15 - .L_14)
.L_14:
        /*003c*/ 	.word	0x00000000
        /*0040*/ 	.short	0x000a
        /*0042*/ 	.short	0x0034
        /*0044*/ 	.byte	0x00, 0xf0, 0x11, 0x00


	//----- nvinfo : EIATTR_KPARAM_INFO
	.align		4
.L_15:
        /*0048*/ 	.byte	0x04, 0x17
        /*004a*/ 	.short	(.L_17 - .L_16)
.L_16:
        /*004c*/ 	.word	0x00000000
        /*0050*/ 	.short	0x0009
        /*0052*/ 	.short	0x0030
        /*0054*/ 	.byte	0x00, 0xf0, 0x11, 0x00


	//----- nvinfo : EIATTR_KPARAM_INFO
	.align		4
.L_17:
        /*0058*/ 	.byte	0x04, 0x17
        /*005a*/ 	.short	(.L_19 - .L_18)
.L_18:
        /*005c*/ 	.word	0x00000000
        /*0060*/ 	.short	0x0008
        /*0062*/ 	.short	0x002c
        /*0064*/ 	.byte	0x00, 0xf0, 0x11, 0x00


	//----- nvinfo : EIATTR_KPARAM_INFO
	.align		4
.L_19:
        /*0068*/ 	.byte	0x04, 0x17
        /*006a*/ 	.short	(.L_21 - .L_20)
.L_20:
        /*006c*/ 	.word	0x00000000
        /*0070*/ 	.short	0x0007
        /*0072*/ 	.short	0x0028
        /*0074*/ 	.byte	0x00, 0xf0, 0x11, 0x00


	//----- nvinfo : EIATTR_KPARAM_INFO
	.align		4
.L_21:
        /*0078*/ 	.byte	0x04, 0x17
        /*007a*/ 	.short	(.L_23 - .L_22)
.L_22:
        /*007c*/ 	.word	0x00000000
        /*0080*/ 	.short	0x0006
        /*0082*/ 	.short	0x0024
        /*0084*/ 	.byte	0x00, 0xf0, 0x11, 0x00


	//----- nvinfo : EIATTR_KPARAM_INFO
	.align		4
.L_23:
        /*0088*/ 	.byte	0x04, 0x17
        /*008a*/ 	.short	(.L_25 - .L_24)
.L_24:
        /*008c*/ 	.word	0x00000000
        /*0090*/ 	.short	0x0005
        /*0092*/ 	.short	0x0020
        /*0094*/ 	.byte	0x00, 0xf0, 0x11, 0x00


	//----- nvinfo : EIATTR_KPARAM_INFO
	.align		4
.L_25:
        /*0098*/ 	.byte	0x04, 0x17
        /*009a*/ 	.short	(.L_27 - .L_26)
.L_26:
        /*009c*/ 	.word	0x00000000
        /*00a0*/ 	.short	0x0004
        /*00a2*/ 	.short	0x001c
        /*00a4*/ 	.byte	0x00, 0xf0, 0x11, 0x00


	//----- nvinfo : EIATTR_KPARAM_INFO
	.align		4
.L_27:
        /*00a8*/ 	.byte	0x04, 0x17
        /*00aa*/ 	.short	(.L_29 - .L_28)
.L_28:
        /*00ac*/ 	.word	0x00000000
        /*00b0*/ 	.short	0x0003
        /*00b2*/ 	.short	0x0018
        /*00b4*/ 	.byte	0x00, 0xf0, 0x11, 0x00


	//----- nvinfo : EIATTR_KPARAM_INFO
	.align		4
.L_29:
        /*00b8*/ 	.byte	0x04, 0x17
        /*00ba*/ 	.short	(.L_31 - .L_30)
.L_30:
        /*00bc*/ 	.word	0x00000000
        /*00c0*/ 	.short	0x0002
        /*00c2*/ 	.short	0x0010
        /*00c4*/ 	.byte	0x00, 0xf4, 0x21, 0x00


	//----- nvinfo : EIATTR_KPARAM_INFO
	.align		4
.L_31:
        /*00c8*/ 	.byte	0x04, 0x17
        /*00ca*/ 	.short	(.L_33 - .L_32)
.L_32:
        /*00cc*/ 	.word	0x00000000
        /*00d0*/ 	.short	0x0001
        /*00d2*/ 	.short	0x0008
        /*00d4*/ 	.byte	0x00, 0xf4, 0x21, 0x00


	//----- nvinfo : EIATTR_KPARAM_INFO
	.align		4
.L_33:
        /*00d8*/ 	.byte	0x04, 0x17
        /*00da*/ 	.short	(.L_35 - .L_34)
.L_34:
        /*00dc*/ 	.word	0x00000000
        /*00e0*/ 	.short	0x0000
        /*00e2*/ 	.short	0x0000
        /*00e4*/ 	.byte	0x00, 0xf4, 0x21, 0x00


	//----- nvinfo : EIATTR_SPARSE_MMA_MASK
	.align		4
.L_35:
        /*00e8*/ 	.byte	0x03, 0x50
        /*00ea*/ 	.short	0x0000


	//----- nvinfo : EIATTR_MAXREG_COUNT
	.align		4
        /*00ec*/ 	.byte	0x03, 0x1b
        /*00ee*/ 	.short	0x00ff


	//----- nvinfo : EIATTR_NUM_BARRIERS
	.align		4
        /*00f0*/ 	.byte	0x02, 0x4c
        /*00f2*/ 	.byte	0x01
	.zero		1


	//----- nvinfo : EIATTR_MERCURY_ISA_VERSION
	.align		4
        /*00f4*/ 	.byte	0x03, 0x5f
        /*00f6*/ 	.short	0x0101


	//----- nvinfo : EIATTR_EXIT_INSTR_OFFSETS
	.align		4
        /*00f8*/ 	.byte	0x04, 0x1c
        /*00fa*/ 	.short	(.L_37 - .L_36)


	//   ....[0]....
.L_36:
        /*00fc*/ 	.word	0x00004a70


	//   ....[1]....
        /*0100*/ 	.word	0x00004aa0


	//----- nvinfo : EIATTR_REQNTID
	.align		4
.L_37:
        /*0104*/ 	.byte	0x04, 0x10
        /*0106*/ 	.short	(.L_39 - .L_38)
.L_38:
        /*0108*/ 	.word	0x00000080
        /*010c*/ 	.word	0x00000001
        /*0110*/ 	.word	0x00000001


	//----- nvinfo : EIATTR_CBANK_PARAM_SIZE
	.align		4
.L_39:
        /*0114*/ 	.byte	0x03, 0x19
        /*0116*/ 	.short	0x0050


	//----- nvinfo : EIATTR_PARAM_CBANK
	.align		4
        /*0118*/ 	.byte	0x04, 0x0a
        /*011a*/ 	.short	(.L_41 - .L_40)
	.align		4
.L_40:
        /*011c*/ 	.word	index@(.nv.constant0.matmul_kernel)
        /*0120*/ 	.short	0x0210
        /*0122*/ 	.short	0x0050


	//----- nvinfo : EIATTR_SW_WAR
	.align		4
.L_41:
        /*0124*/ 	.byte	0x04, 0x36
        /*0126*/ 	.short	(.L_43 - .L_42)
.L_42:
        /*0128*/ 	.word	0x00000008
.L_43:


//--------------------- .nv.callgraph             --------------------------
	.section	.nv.callgraph,"",@"SHT_CUDA_CALLGRAPH"
	.align	4
	.sectionentsize	8
	.align		4
        /*0000*/ 	.word	0x00000000
	.align		4
        /*0004*/ 	.word	0xffffffff
	.align		4
        /*0008*/ 	.word	0x00000000
	.align		4
        /*000c*/ 	.word	0xfffffffe
	.align		4
        /*0010*/ 	.word	0x00000000
	.align		4
        /*0014*/ 	.word	0xfffffffd
	.align		4
        /*0018*/ 	.word	0x00000000
	.align		4
        /*001c*/ 	.word	0xfffffffc


//--------------------- .text.matmul_kernel       --------------------------
	.section	.text.matmul_kernel,"ax",@progbits
	.align	128
        .global         matmul_kernel
        .type           matmul_kernel,@function
        .size           matmul_kernel,(.L_x_4 - matmul_kernel)
        .other          matmul_kernel,@"STO_CUDA_ENTRY STV_DEFAULT"
matmul_kernel:
.text.matmul_kernel:
[----:B------:R-:W-:Y:S08]  /*0000*/  LDC R1, c[0x0][0x28] ;  /* 0x00000a00ff017b82 */ /* 0x000ff00000000800 */
[----:B------:R-:W0:Y:S01]  /*0010*/  LDC.64 R24, c[0x0][0x228] ;  /* 0x00008a00ff187b82 */ /* 0x000e220000000a00 */
[----:B------:R-:W1:Y:S01]  /*0020*/  S2R R5, SR_CTAID.X ;  /* 0x0000000000057919 */ /* 0x000e620000002500 */
[----:B------:R-:W-:Y:S01]  /*0030*/  UMOV UR4, 0x400 ;  /* 0x0000040000047882 */ /* 0x000fe20000000000 */
[----:B------:R-:W-:-:S05]  /*0040*/  ULDC.64 UR6, c[0x0][0x208] ;  /* 0x0000820000067ab9 */ /* 0x000fca0000000a00 */
[----:B------:R-:W2:Y:S01]  /*0050*/  S2UR UR5, SR_CgaCtaId ;  /* 0x00000000000579c3 */ /* 0x000ea20000008800 */
[----:B0-----:R-:W-:-:S05]  /*0060*/  VIADD R0, R25, 0x3f ;  /* 0x0000003f19007836 */ /* 0x001fca0000000000 */
[----:B------:R-:W-:Y:S01]  /*0070*/  SHF.R.S32.HI R3, RZ, 0x1f, R0 ;  /* 0x0000001fff037819 */ /* 0x000fe20000011400 */
[----:B--2---:R-:W-:-:S03]  /*0080*/  ULEA UR4, UR5, UR4, 0x18 ;  /* 0x0000000405047291 */ /* 0x004fc6000f8ec03f */
[----:B------:R-:W-:Y:S02]  /*0090*/  LEA.HI R3, R3, R0, RZ, 0x6 ;  /* 0x0000000003037211 */ /* 0x000fe400078f30ff */
[----:B-1----:R-:W-:Y:S01]  /*00a0*/  IABS R8, R5 ;  /* 0x0000000500087213 */ /* 0x002fe20000000000 */
[----:B------:R-:W-:Y:S01]  /*00b0*/  ULDC UR5, c[0x0][0x230] ;  /* 0x00008c0000057ab9 */ /* 0x000fe20000000800 */
[----:B------:R-:W-:-:S05]  /*00c0*/  SHF.R.S32.HI R3, RZ, 0x6, R3 ;  /* 0x00000006ff037819 */ /* 0x000fca0000011403 */
[----:B------:R-:W-:-:S05]  /*00d0*/  IMAD.SHL.U32 R4, R3, 0x8, RZ ;  /* 0x0000000803047824 */ /* 0x000fca00078e00ff */
[-C--:B------:R-:W-:Y:S02]  /*00e0*/  IABS R7, R4.reuse ;  /* 0x0000000400077213 */ /* 0x080fe40000000000 */
[----:B------:R-:W-:Y:S02]  /*00f0*/  IABS R10, R4 ;  /* 0x00000004000a7213 */ /* 0x000fe40000000000 */
[----:B------:R-:W0:Y:S08]  /*0100*/  I2F.RP R0, R7 ;  /* 0x0000000700007306 */ /* 0x000e300000209400 */
[----:B0-----:R-:W0:Y:S02]  /*0110*/  MUFU.RCP R0, R0 ;  /* 0x0000000000007308 */ /* 0x001e240000001000 */
[----:B0-----:R-:W-:-:S02]  /*0120*/  VIADD R2, R0, 0xffffffe ;  /* 0x0ffffffe00027836 */ /* 0x001fc40000000000 */
[----:B------:R-:W-:-:S04]  /*0130*/  IMAD.MOV R0, RZ, RZ, -R10 ;  /* 0x000000ffff007224 */ /* 0x000fc800078e0a0a */
[----:B------:R0:W1:Y:S01]  /*0140*/  F2I.FTZ.U32.TRUNC.NTZ R3, R2 ;  /* 0x0000000200037305 */ /* 0x000062000021f000 */
[----:B------:R-:W2:Y:S01]  /*0150*/  S2R R10, SR_TID.X ;  /* 0x00000000000a7919 */ /* 0x000ea20000002100 */
[----:B0-----:R-:W-:Y:S02]  /*0160*/  IMAD.MOV.U32 R2, RZ, RZ, RZ ;  /* 0x000000ffff027224 */ /* 0x001fe400078e00ff */
[----:B-1----:R-:W-:-:S04]  /*0170*/  IMAD.MOV R6, RZ, RZ, -R3 ;  /* 0x000000ffff067224 */ /* 0x002fc800078e0a03 */
[----:B------:R-:W-:Y:S02]  /*0180*/  IMAD R9, R6, R7, RZ ;  /* 0x0000000706097224 */ /* 0x000fe400078e02ff */
[----:B------:R-:W-:Y:S02]  /*0190*/  IMAD.MOV.U32 R6, RZ, RZ, R8 ;  /* 0x000000ffff067224 */ /* 0x000fe400078e0008 */
[----:B------:R-:W-:-:S06]  /*01a0*/  IMAD.HI.U32 R3, R3, R9, R2 ;  /* 0x0000000903037227 */ /* 0x000fcc00078e0002 */
[----:B------:R-:W-:-:S04]  /*01b0*/  IMAD.HI.U32 R3, R3, R6, RZ ;  /* 0x0000000603037227 */ /* 0x000fc800078e00ff */
[----:B------:R-:W-:Y:S01]  /*01c0*/  IMAD R0, R3, R0, R6 ;  /* 0x0000000003007224 */ /* 0x000fe200078e0206 */
[----:B--2---:R-:W-:-:S04]  /*01d0*/  SHF.R.U32.HI R90, RZ, 0x5, R10 ;  /* 0x00000005ff5a7819 */ /* 0x004fc8000001160a */
[----:B------:R-:W-:Y:S02]  /*01e0*/  ISETP.GT.U32.AND P1, PT, R7, R0, PT ;  /* 0x000000000700720c */ /* 0x000fe40003f24070 */
[----:B------:R-:W-:-:S04]  /*01f0*/  SGXT.U32 R90, R90, 0x2 ;  /* 0x000000025a5a781a */ /* 0x000fc80000000000 */
[C---:B------:R-:W-:Y:S02]  /*0200*/  LOP3.LUT R96, R90.reuse, 0x4, RZ, 0xfc, !PT ;  /* 0x000000045a607812 */ /* 0x040fe400078efcff */
[C---:B------:R-:W-:Y:S02]  /*0210*/  LOP3.LUT R95, R90.reuse, 0x8, RZ, 0xfc, !PT ;  /* 0x000000085a5f7812 */ /* 0x040fe400078efcff */
[C---:B------:R-:W-:Y:S02]  /*0220*/  LOP3.LUT R100, R90.reuse, 0xc, RZ, 0xfc, !PT ;  /* 0x0000000c5a647812 */ /* 0x040fe400078efcff */
[----:B------:R-:W-:Y:S01]  /*0230*/  LOP3.LUT R89, R90, 0x10, RZ, 0xfc, !PT ;  /* 0x000000105a597812 */ /* 0x000fe200078efcff */
[----:B------:R-:W-:Y:S01]  /*0240*/  @!P1 IMAD.IADD R0, R0, 0x1, -R7 ;  /* 0x0000000100009824 */ /* 0x000fe200078e0a07 */
[----:B------:R-:W-:Y:S01]  /*0250*/  LOP3.LUT R17, R90, 0x14, RZ, 0xfc, !PT ;  /* 0x000000145a117812 */ /* 0x000fe200078efcff */
[----:B------:R-:W-:Y:S01]  /*0260*/  @!P1 VIADD R3, R3, 0x1 ;  /* 0x0000000103039836 */ /* 0x000fe20000000000 */
[----:B------:R-:W-:-:S02]  /*0270*/  ISETP.NE.AND P1, PT, R4, RZ, PT ;  /* 0x000000ff0400720c */ /* 0x000fc40003f25270 */
[----:B------:R-:W-:Y:S02]  /*0280*/  ISETP.GE.U32.AND P0, PT, R0, R7, PT ;  /* 0x000000070000720c */ /* 0x000fe40003f06070 */
[----:B------:R-:W-:Y:S02]  /*0290*/  LOP3.LUT R0, R5, R4, RZ, 0x3c, !PT ;  /* 0x0000000405007212 */ /* 0x000fe400078e3cff */
[----:B------:R-:W-:Y:S02]  /*02a0*/  LOP3.LUT R88, R90, 0x18, RZ, 0xfc, !PT ;  /* 0x000000185a587812 */ /* 0x000fe400078efcff */
[----:B------:R-:W-:Y:S01]  /*02b0*/  ISETP.GE.AND P2, PT, R0, RZ, PT ;  /* 0x000000ff0000720c */ /* 0x000fe20003f46270 */
[----:B------:R-:W-:Y:S01]  /*02c0*/  VIADD R0, R24, 0x1f ;  /* 0x0000001f18007836 */ /* 0x000fe20000000000 */
[C---:B------:R-:W-:Y:S02]  /*02d0*/  LOP3.LUT R94, R90.reuse, 0x1c, RZ, 0xfc, !PT ;  /* 0x0000001c5a5e7812 */ /* 0x040fe400078efcff */
[----:B------:R-:W-:-:S02]  /*02e0*/  LOP3.LUT R19, R90, 0x20, RZ, 0xfc, !PT ;  /* 0x000000205a137812 */ /* 0x000fc400078efcff */
[C---:B------:R-:W-:Y:S01]  /*02f0*/  LOP3.LUT R18, R90.reuse, 0x24, RZ, 0xfc, !PT ;  /* 0x000000245a127812 */ /* 0x040fe200078efcff */
[----:B------:R-:W-:Y:S01]  /*0300*/  @P0 VIADD R3, R3, 0x1 ;  /* 0x0000000103030836 */ /* 0x000fe20000000000 */
[C---:B------:R-:W-:Y:S02]  /*0310*/  LOP3.LUT R92, R90.reuse, 0x28, RZ, 0xfc, !PT ;  /* 0x000000285a5c7812 */ /* 0x040fe400078efcff */
[C---:B------:R-:W-:Y:S01]  /*0320*/  LOP3.LUT R16, R90.reuse, 0x2c, RZ, 0xfc, !PT ;  /* 0x0000002c5a107812 */ /* 0x040fe200078efcff */
[----:B------:R-:W-:Y:S01]  /*0330*/  IMAD.MOV.U32 R2, RZ, RZ, R3 ;  /* 0x000000ffff027224 */ /* 0x000fe200078e0003 */
[----:B------:R-:W-:Y:S02]  /*0340*/  SHF.R.S32.HI R3, RZ, 0x1f, R0 ;  /* 0x0000001fff037819 */ /* 0x000fe40000011400 */
[----:B------:R-:W-:Y:S01]  /*0350*/  LOP3.LUT R93, R90, 0x30, RZ, 0xfc, !PT ;  /* 0x000000305a5d7812 */ /* 0x000fe200078efcff */
[----:B------:R-:W-:Y:S01]  /*0360*/  @!P2 IMAD.MOV R2, RZ, RZ, -R2 ;  /* 0x000000ffff02a224 */ /* 0x000fe200078e0a02 */
[----:B------:R-:W-:-:S02]  /*0370*/  @!P1 LOP3.LUT R2, RZ, R4, RZ, 0x33, !PT ;  /* 0x00000004ff029212 */ /* 0x000fc400078e33ff */
[----:B------:R-:W-:Y:S02]  /*0380*/  LEA.HI R3, R3, R0, RZ, 0x5 ;  /* 0x0000000003037211 */ /* 0x000fe400078f28ff */
[----:B------:R-:W-:Y:S01]  /*0390*/  LOP3.LUT R91, R90, 0x34, RZ, 0xfc, !PT ;  /* 0x000000345a5b7812 */ /* 0x000fe200078efcff */
[----:B------:R-:W-:Y:S01]  /*03a0*/  IMAD.SHL.U32 R6, R2, 0x8, RZ ;  /* 0x0000000802067824 */ /* 0x000fe200078e00ff */
[C---:B------:R-:W-:Y:S01]  /*03b0*/  LOP3.LUT R97, R90.reuse, 0x38, RZ, 0xfc, !PT ;  /* 0x000000385a617812 */ /* 0x040fe200078efcff */
[----:B------:R-:W-:Y:S01]  /*03c0*/  IMAD.MOV R2, RZ, RZ, -R2 ;  /* 0x000000ffff027224 */ /* 0x000fe200078e0a02 */
[----:B------:R-:W-:Y:S02]  /*03d0*/  LOP3.LUT R98, R90, 0x3c, RZ, 0xfc, !PT ;  /* 0x0000003c5a627812 */ /* 0x000fe400078efcff */
[----:B------:R-:W-:Y:S01]  /*03e0*/  LEA.HI.SX32 R3, R3, -R6, 0x1b ;  /* 0x8000000603037211 */ /* 0x000fe200078fdaff */
[----:B------:R-:W-:-:S03]  /*03f0*/  IMAD R4, R4, R2, R5 ;  /* 0x0000000204047224 */ /* 0x000fc600078e0205 */
[----:B------:R-:W-:Y:S02]  /*0400*/  VIMNMX R11, R3, 0x8, PT ;  /* 0x00000008030b7848 */ /* 0x000fe40003fe0100 */
[----:B------:R-:W-:Y:S02]  /*0410*/  IABS R9, R4 ;  /* 0x0000000400097213 */ /* 0x000fe40000000000 */
[----:B------:R-:W-:-:S04]  /*0420*/  IABS R7, R11 ;  /* 0x0000000b00077213 */ /* 0x000fc80000000000 */
[----:B------:R-:W0:Y:S08]  /*0430*/  I2F.RP R0, R7 ;  /* 0x0000000700007306 */ /* 0x000e300000209400 */
[----:B0-----:R-:W0:Y:S02]  /*0440*/  MUFU.RCP R0, R0 ;  /* 0x0000000000007308 */ /* 0x001e240000001000 */
[----:B0-----:R-:W-:-:S06]  /*0450*/  VIADD R3, R0, 0xffffffe ;  /* 0x0ffffffe00037836 */ /* 0x001fcc0000000000 */
[----:B------:R-:W0:Y:S02]  /*0460*/  F2I.FTZ.U32.TRUNC.NTZ R3, R3 ;  /* 0x0000000300037305 */ /* 0x000e24000021f000 */
[----:B0-----:R-:W-:-:S04]  /*0470*/  IMAD.MOV R8, RZ, RZ, -R3 ;  /* 0x000000ffff087224 */ /* 0x001fc800078e0a03 */
[----:B------:R-:W-:Y:S01]  /*0480*/  IMAD.MOV.U32 R2, RZ, RZ, R8 ;  /* 0x000000ffff027224 */ /* 0x000fe200078e0008 */
[----:B------:R-:W-:-:S03]  /*0490*/  IABS R8, R11 ;  /* 0x0000000b00087213 */ /* 0x000fc60000000000 */
[----:B------:R-:W-:Y:S02]  /*04a0*/  IMAD R5, R2, R7, RZ ;  /* 0x0000000702057224 */ /* 0x000fe400078e02ff */
[----:B------:R-:W-:Y:S02]  /*04b0*/  IMAD.MOV.U32 R2, RZ, RZ, RZ ;  /* 0x000000ffff027224 */ /* 0x000fe400078e00ff */
[----:B------:R-:W-:Y:S02]  /*04c0*/  IMAD.MOV R0, RZ, RZ, -R8 ;  /* 0x000000ffff007224 */ /* 0x000fe400078e0a08 */
[----:B------:R-:W-:Y:S02]  /*04d0*/  IMAD.HI.U32 R2, R3, R5, R2 ;  /* 0x0000000503027227 */ /* 0x000fe400078e0002 */
[----:B------:R-:W0:Y:S04]  /*04e0*/  LDC R3, c[0x0][0x230] ;  /* 0x00008c00ff037b82 */ /* 0x000e280000000800 */
[----:B------:R-:W-:-:S04]  /*04f0*/  IMAD.HI.U32 R2, R2, R9, RZ ;  /* 0x0000000902027227 */ /* 0x000fc800078e00ff */
[----:B------:R-:W-:Y:S01]  /*0500*/  IMAD R0, R2, R0, R9 ;  /* 0x0000000002007224 */ /* 0x000fe200078e0209 */
[----:B------:R-:W-:-:S04]  /*0510*/  LOP3.LUT R9, R10, 0x40, RZ, 0xc0, !PT ;  /* 0x000000400a097812 */ /* 0x000fc800078ec0ff */
[----:B------:R-:W-:-:S13]  /*0520*/  ISETP.GT.U32.AND P1, PT, R7, R0, PT ;  /* 0x000000000700720c */ /* 0x000fda0003f24070 */
[----:B------:R-:W-:Y:S02]  /*0530*/  @!P1 IMAD.IADD R0, R0, 0x1, -R7 ;  /* 0x0000000100009824 */ /* 0x000fe400078e0a07 */
[----:B------:R-:W-:Y:S01]  /*0540*/  @!P1 VIADD R2, R2, 0x1 ;  /* 0x0000000102029836 */ /* 0x000fe20000000000 */
[----:B------:R-:W-:Y:S02]  /*0550*/  ISETP.NE.AND P1, PT, R11, RZ, PT ;  /* 0x000000ff0b00720c */ /* 0x000fe40003f25270 */
[----:B------:R-:W-:Y:S02]  /*0560*/  ISETP.GE.U32.AND P0, PT, R0, R7, PT ;  /* 0x000000070000720c */ /* 0x000fe40003f06070 */
[----:B------:R-:W-:-:S04]  /*0570*/  LOP3.LUT R0, R4, R11, RZ, 0x3c, !PT ;  /* 0x0000000b04007212 */ /* 0x000fc800078e3cff */
[----:B------:R-:W-:-:S07]  /*0580*/  ISETP.GE.AND P2, PT, R0, RZ, PT ;  /* 0x000000ff0000720c */ /* 0x000fce0003f46270 */
[----:B------:R-:W-:-:S06]  /*0590*/  @P0 VIADD R2, R2, 0x1 ;  /* 0x0000000102020836 */ /* 0x000fcc0000000000 */
[----:B------:R-:W-:Y:S01]  /*05a0*/  @!P2 IMAD.MOV R2, RZ, RZ, -R2 ;  /* 0x000000ffff02a224 */ /* 0x000fe200078e0a02 */
[----:B------:R-:W-:-:S05]  /*05b0*/  @!P1 LOP3.LUT R2, RZ, R11, RZ, 0x33, !PT ;  /* 0x0000000bff029212 */ /* 0x000fca00078e33ff */
[----:B------:R-:W-:Y:S02]  /*05c0*/  IMAD.MOV R0, RZ, RZ, -R2 ;  /* 0x000000ffff007224 */ /* 0x000fe400078e0a02 */
[----:B------:R-:W-:Y:S02]  /*05d0*/  IMAD.SHL.U32 R12, R2, 0x40, RZ ;  /* 0x00000040020c7824 */ /* 0x000fe400078e00ff */
[----:B------:R-:W-:Y:S01]  /*05e0*/  IMAD R0, R11, R0, R4 ;  /* 0x000000000b007224 */ /* 0x000fe200078e0204 */
[----:B------:R-:W-:-:S03]  /*05f0*/  LOP3.LUT R11, R10, 0x1f, RZ, 0xc0, !PT ;  /* 0x0000001f0a0b7812 */ /* 0x000fc600078ec0ff */
[----:B------:R-:W-:-:S04]  /*0600*/  IMAD.IADD R0, R6, 0x1, R0 ;  /* 0x0000000106007824 */ /* 0x000fc800078e0200 */
[----:B------:R-:W-:Y:S02]  /*0610*/  IMAD R11, R0, 0x20, R11 ;  /* 0x00000020000b7824 */ /* 0x000fe400078e020b */
[----:B0-----:R-:W-:-:S05]  /*0620*/  VIADD R0, R3, 0x3f ;  /* 0x0000003f03007836 */ /* 0x001fca0000000000 */
[----:B------:R-:W-:-:S13]  /*0630*/  ISETP.GT.AND P0, PT, R0, 0x3f, PT ;  /* 0x0000003f0000780c */ /* 0x000fda0003f04270 */
[----:B------:R-:W-:Y:S05]  /*0640*/  @P0 BRA `(.L_x_0) ;  /* 0x00000000001c0947 */ /* 0x000fea0003800000 */
[C---:B------:R-:W-:Y:S01]  /*0650*/  IMAD.SHL.U32 R13, R10.reuse, 0x2, RZ ;  /* 0x000000020a0d7824 */ /* 0x040fe200078e00ff */
[----:B------:R-:W-:Y:S01]  /*0660*/  CS2R R48, SRZ ;  /* 0x0000000000307805 */ /* 0x000fe2000001ff00 */
[----:B------:R-:W-:Y:S01]  /*0670*/  IMAD.SHL.U32 R14, R10, 0x8, RZ ;  /* 0x000000080a0e7824 */ /* 0x000fe200078e00ff */
[----:B------:R-:W-:Y:S02]  /*0680*/  CS2R R50, SRZ ;  /* 0x0000000000327805 */ /* 0x000fe4000001ff00 */
[----:B------:R-:W-:Y:S02]  /*0690*/  CS2R R68, SRZ ;  /* 0x0000000000447805 */ /* 0x000fe4000001ff00 */
[----:B------:R-:W-:Y:S01]  /*06a0*/  CS2R R70, SRZ ;  /* 0x0000000000467805 */ /* 0x000fe2000001ff00 */
[----:B------:R-:W-:Y:S06]  /*06b0*/  BRA `(.L_x_1) ;  /* 0x0000003800907947 */ /* 0x000fec0003800000 */
.L_x_0:
[----:B------:R-:W-:Y:S01]  /*06c0*/  IABS R14, R24 ;  /* 0x00000018000e7213 */ /* 0x000fe20000000000 */
[----:B------:R-:W-:Y:S01]  /*06d0*/  ULDC UR8, c[0x0][0x234] ;  /* 0x00008d0000087ab9 */ /* 0x000fe20000000800 */
[----:B------:R-:W-:Y:S02]  /*06e0*/  IABS R3, R25 ;  /* 0x0000001900037213 */ /* 0x000fe40000000000 */
[----:B------:R-:W-:Y:S01]  /*06f0*/  CS2R R68, SRZ ;  /* 0x0000000000447805 */ /* 0x000fe2000001ff00 */
[----:B------:R-:W0:Y:S01]  /*0700*/  I2F.RP R6, R14 ;  /* 0x0000000e00067306 */ /* 0x000e220000209400 */
[----:B------:R-:W-:Y:S02]  /*0710*/  IABS R13, R11 ;  /* 0x0000000b000d7213 */ /* 0x000fe40000000000 */
[----:B------:R-:W-:Y:S02]  /*0720*/  CS2R R70, SRZ ;  /* 0x0000000000467805 */ /* 0x000fe4000001ff00 */
[----:B------:R-:W-:-:S02]  /*0730*/  ISETP.GE.AND P5, PT, R11, RZ, PT ;  /* 0x000000ff0b00720c */ /* 0x000fc40003fa6270 */
[----:B------:R-:W-:Y:S02]  /*0740*/  CS2R R80, SRZ ;  /* 0x0000000000507805 */ /* 0x000fe4000001ff00 */
[----:B------:R-:W-:Y:S02]  /*0750*/  ISETP.NE.AND P3, PT, R24, RZ, PT ;  /* 0x000000ff1800720c */ /* 0x000fe40003f65270 */
[----:B------:R-:W-:Y:S02]  /*0760*/  CS2R R82, SRZ ;  /* 0x0000000000527805 */ /* 0x000fe4000001ff00 */
[----:B------:R-:W-:Y:S01]  /*0770*/  LOP3.LUT R99, R10, 0x3f, RZ, 0xc0, !PT ;  /* 0x0000003f0a637812 */ /* 0x000fe200078ec0ff */
[----:B------:R-:W1:Y:S08]  /*0780*/  I2F.RP R2, R3 ;  /* 0x0000000300027306 */ /* 0x000e700000209400 */
[----:B0-----:R-:W0:Y:S08]  /*0790*/  MUFU.RCP R6, R6 ;  /* 0x0000000600067308 */ /* 0x001e300000001000 */
[----:B-1----:R-:W1:Y:S01]  /*07a0*/  MUFU.RCP R2, R2 ;  /* 0x0000000200027308 */ /* 0x002e620000001000 */
[----:B0-----:R-:W-:-:S07]  /*07b0*/  VIADD R4, R6, 0xffffffe ;  /* 0x0ffffffe06047836 */ /* 0x001fce0000000000 */
[----:B------:R0:W2:Y:S01]  /*07c0*/  F2I.FTZ.U32.TRUNC.NTZ R5, R4 ;  /* 0x0000000400057305 */ /* 0x0000a2000021f000 */
[----:B-1----:R-:W-:Y:S02]  /*07d0*/  VIADD R6, R2, 0xffffffe ;  /* 0x0ffffffe02067836 */ /* 0x002fe40000000000 */
[----:B0-----:R-:W-:Y:S02]  /*07e0*/  IMAD.MOV.U32 R4, RZ, RZ, RZ ;  /* 0x000000ffff047224 */ /* 0x001fe400078e00ff */
[----:B--2---:R-:W-:-:S04]  /*07f0*/  IMAD.MOV R7, RZ, RZ, -R5 ;  /* 0x000000ffff077224 */ /* 0x004fc800078e0a05 */
[----:B------:R-:W-:-:S04]  /*0800*/  IMAD R7, R7, R14, RZ ;  /* 0x0000000e07077224 */ /* 0x000fc800078e02ff */
[----:B------:R-:W-:Y:S01]  /*0810*/  IMAD.HI.U32 R5, R5, R7, R4 ;  /* 0x0000000705057227 */ /* 0x000fe200078e0004 */
[----:B------:R-:W-:Y:S01]  /*0820*/  LEA.HI R4, R9, R12, RZ, 0x1a ;  /* 0x0000000c09047211 */ /* 0x000fe200078fd0ff */
[----:B------:R0:W1:Y:S03]  /*0830*/  F2I.FTZ.U32.TRUNC.NTZ R7, R6 ;  /* 0x0000000600077305 */ /* 0x000066000021f000 */
[----:B------:R-:W-:Y:S01]  /*0840*/  IABS R64, R4 ;  /* 0x0000000400407213 */ /* 0x000fe20000000000 */
[----:B------:R-:W-:-:S04]  /*0850*/  IMAD.HI.U32 R5, R5, R13, RZ ;  /* 0x0000000d05057227 */ /* 0x000fc800078e00ff */
[----:B------:R-:W-:Y:S02]  /*0860*/  IMAD.MOV R5, RZ, RZ, -R5 ;  /* 0x000000ffff057224 */ /* 0x000fe400078e0a05 */
[----:B------:R-:W-:Y:S02]  /*0870*/  VIADD R2, R4, 0x3e ;  /* 0x0000003e04027836 */ /* 0x000fe40000000000 */
[----:B------:R-:W-:Y:S02]  /*0880*/  IMAD R13, R14, R5, R13 ;  /* 0x000000050e0d7224 */ /* 0x000fe400078e020d */
[----:B0-----:R-:W-:Y:S01]  /*0890*/  IMAD.MOV.U32 R6, RZ, RZ, RZ ;  /* 0x000000ffff067224 */ /* 0x001fe200078e00ff */
[----:B------:R-:W-:Y:S01]  /*08a0*/  ISETP.GE.AND P2, PT, R2, RZ, PT ;  /* 0x000000ff0200720c */ /* 0x000fe20003f46270 */
[----:B-1----:R-:W-:Y:S01]  /*08b0*/  IMAD.MOV R8, RZ, RZ, -R7 ;  /* 0x000000ffff087224 */ /* 0x002fe200078e0a07 */
[----:B------:R-:W-:Y:S01]  /*08c0*/  ISETP.GT.U32.AND P0, PT, R14, R13, PT ;  /* 0x0000000d0e00720c */ /* 0x000fe20003f04070 */
[----:B------:R-:W-:-:S02]  /*08d0*/  VIADD R23, R4, 0x38 ;  /* 0x0000003804177836 */ /* 0x000fc40000000000 */
[----:B------:R-:W-:Y:S01]  /*08e0*/  IMAD R5, R8, R3, RZ ;  /* 0x0000000308057224 */ /* 0x000fe200078e02ff */
[----:B------:R-:W-:Y:S01]  /*08f0*/  IABS R8, R2 ;  /* 0x0000000200087213 */ /* 0x000fe20000000000 */
[----:B------:R-:W-:Y:S01]  /*0900*/  VIADD R2, R4, 0x3a ;  /* 0x0000003a04027836 */ /* 0x000fe20000000000 */
[----:B------:R-:W-:Y:S01]  /*0910*/  IABS R22, R23 ;  /* 0x0000001700167213 */ /* 0x000fe20000000000 */
[----:B------:R-:W-:-:S03]  /*0920*/  IMAD.HI.U32 R5, R7, R5, R6 ;  /* 0x0000000507057227 */ /* 0x000fc600078e0006 */
[----:B------:R-:W-:Y:S01]  /*0930*/  ISETP.GE.AND P4, PT, R2, RZ, PT ;  /* 0x000000ff0200720c */ /* 0x000fe20003f86270 */
[----:B------:R-:W-:Y:S01]  /*0940*/  VIADD R27, R4, 0x36 ;  /* 0x00000036041b7836 */ /* 0x000fe20000000000 */
[----:B------:R-:W-:Y:S01]  /*0950*/  IABS R20, R2 ;  /* 0x0000000200147213 */ /* 0x000fe20000000000 */
[----:B------:R-:W-:Y:S02]  /*0960*/  @!P0 IMAD.IADD R13, R13, 0x1, -R14 ;  /* 0x000000010d0d8824 */ /* 0x000fe400078e0a0e */
[----:B------:R-:W-:Y:S01]  /*0970*/  IMAD.HI.U32 R6, R5, R8, RZ ;  /* 0x0000000805067227 */ /* 0x000fe200078e00ff */
[----:B------:R-:W-:Y:S02]  /*0980*/  IABS R26, R27 ;  /* 0x0000001b001a7213 */ /* 0x000fe40000000000 */
[----:B------:R-:W-:Y:S01]  /*0990*/  ISETP.GT.U32.AND P0, PT, R14, R13, PT ;  /* 0x0000000d0e00720c */ /* 0x000fe20003f04070 */
[----:B------:R-:W-:Y:S02]  /*09a0*/  IMAD.MOV R7, RZ, RZ, -R6 ;  /* 0x000000ffff077224 */ /* 0x000fe400078e0a06 */
[----:B------:R-:W-:-:S02]  /*09b0*/  VIADD R6, R4, 0x3c ;  /* 0x0000003c04067836 */ /* 0x000fc40000000000 */
[----:B------:R-:W-:Y:S02]  /*09c0*/  IMAD R7, R3, R7, R8 ;  /* 0x0000000703077224 */ /* 0x000fe400078e0208 */
[----:B------:R-:W-:Y:S01]  /*09d0*/  IMAD.HI.U32 R9, R5, R26, RZ ;  /* 0x0000001a05097227 */ /* 0x000fe200078e00ff */
[----:B------:R-:W-:Y:S02]  /*09e0*/  IABS R8, R6 ;  /* 0x0000000600087213 */ /* 0x000fe40000000000 */
[----:B------:R-:W-:Y:S01]  /*09f0*/  ISETP.GT.U32.AND P1, PT, R3, R7, PT ;  /* 0x000000070300720c */ /* 0x000fe20003f24070 */
[----:B------:R-:W-:Y:S02]  /*0a00*/  VIADD R29, R4, 0x32 ;  /* 0x00000032041d7836 */ /* 0x000fe40000000000 */
[----:B------:R-:W-:-:S04]  /*0a10*/  IMAD.HI.U32 R2, R5, R8, RZ ;  /* 0x0000000805027227 */ /* 0x000fc800078e00ff */
[----:B------:R-:W-:Y:S01]  /*0a20*/  @!P0 IMAD.IADD R13, R13, 0x1, -R14 ;  /* 0x000000010d0d8824 */ /* 0x000fe200078e0a0e */
[----:B------:R-:W-:Y:S01]  /*0a30*/  ISETP.GE.AND P0, PT, R6, RZ, PT ;  /* 0x000000ff0600720c */ /* 0x000fe20003f06270 */
[----:B------:R-:W-:Y:S02]  /*0a40*/  IMAD.MOV R14, RZ, RZ, -R2 ;  /* 0x000000ffff0e7224 */ /* 0x000fe400078e0a02 */
[----:B------:R-:W-:-:S04]  /*0a50*/  IMAD.HI.U32 R2, R5, R20, RZ ;  /* 0x0000001405027227 */ /* 0x000fc800078e00ff */
[----:B------:R-:W-:-:S04]  /*0a60*/  IMAD.HI.U32 R6, R5, R22, RZ ;  /* 0x0000001605067227 */ /* 0x000fc800078e00ff */
[C---:B------:R-:W-:Y:S02]  /*0a70*/  IMAD R8, R3.reuse, R14, R8 ;  /* 0x0000000e03087224 */ /* 0x040fe400078e0208 */
[----:B------:R-:W-:Y:S02]  /*0a80*/  IMAD.MOV R14, RZ, RZ, -R2 ;  /* 0x000000ffff0e7224 */ /* 0x000fe400078e0a02 */
[----:B------:R-:W-:Y:S02]  /*0a90*/  IMAD.MOV.U32 R2, RZ, RZ, R13 ;  /* 0x000000ffff027224 */ /* 0x000fe400078e000d */
[----:B------:R-:W-:Y:S02]  /*0aa0*/  IMAD.MOV R13, RZ, RZ, -R6 ;  /* 0x000000ffff0d7224 */ /* 0x000fe400078e0a06 */
[----:B------:R-:W-:Y:S02]  /*0ab0*/  IMAD R6, R3, R14, R20 ;  /* 0x0000000e03067224 */ /* 0x000fe400078e0214 */
[----:B------:R-:W-:Y:S01]  /*0ac0*/  @!P5 IMAD.MOV R2, RZ, RZ, -R2 ;  /* 0x000000ffff02d224 */ /* 0x000fe200078e0a02 */
[----:B------:R-:W-:Y:S01]  /*0ad0*/  @!P3 LOP3.LUT R2, RZ, R24, RZ, 0x33, !PT ;  /* 0x00000018ff02b212 */ /* 0x000fe200078e33ff */
[----:B------:R-:W-:Y:S01]  /*0ae0*/  @!P1 IMAD.IADD R7, R7, 0x1, -R3 ;  /* 0x0000000107079824 */ /* 0x000fe200078e0a03 */
[C---:B------:R-:W-:Y:S01]  /*0af0*/  ISETP.GT.U32.AND P6, PT, R3.reuse, R6, PT ;  /* 0x000000060300720c */ /* 0x040fe20003fc4070 */
[----:B------:R-:W-:Y:S01]  /*0b00*/  IMAD.MOV R15, RZ, RZ, -R9 ;  /* 0x000000ffff0f7224 */ /* 0x000fe200078e0a09 */
[C---:B------:R-:W-:Y:S01]  /*0b10*/  ISETP.GT.U32.AND P3, PT, R3.reuse, R8, PT ;  /* 0x000000080300720c */ /* 0x040fe20003f64070 */
[C---:B------:R-:W-:Y:S01]  /*0b20*/  IMAD R9, R3.reuse, R13, R22 ;  /* 0x0000000d03097224 */ /* 0x040fe200078e0216 */
[----:B------:R-:W-:Y:S01]  /*0b30*/  IABS R22, R29 ;  /* 0x0000001d00167213 */ /* 0x000fe20000000000 */
[C---:B------:R-:W-:Y:S01]  /*0b40*/  IMAD R13, R3.reuse, R15, R26 ;  /* 0x0000000f030d7224 */ /* 0x040fe200078e021a */
[----:B------:R-:W-:Y:S01]  /*0b50*/  ISETP.GT.U32.AND P5, PT, R3, R7, PT ;  /* 0x000000070300720c */ /* 0x000fe20003fa4070 */
[----:B------:R-:W-:-:S02]  /*0b60*/  VIADD R28, R4, 0x34 ;  /* 0x00000034041c7836 */ /* 0x000fc40000000000 */
[----:B------:R-:W-:-:S03]  /*0b70*/  IMAD.HI.U32 R15, R5, R22, RZ ;  /* 0x00000016050f7227 */ /* 0x000fc600078e00ff */
[----:B------:R-:W-:Y:S01]  /*0b80*/  IABS R20, R28 ;  /* 0x0000001c00147213 */ /* 0x000fe20000000000 */
[--C-:B------:R-:W-:Y:S01]  /*0b90*/  @!P6 IMAD.IADD R6, R6, 0x1, -R3.reuse ;  /* 0x000000010606e824 */ /* 0x100fe200078e0a03 */
[C---:B------:R-:W-:Y:S01]  /*0ba0*/  ISETP.GT.U32.AND P6, PT, R3.reuse, R9, PT ;  /* 0x000000090300720c */ /* 0x040fe20003fc4070 */
[----:B------:R-:W-:Y:S02]  /*0bb0*/  @!P3 IMAD.IADD R8, R8, 0x1, -R3 ;  /* 0x000000010808b824 */ /* 0x000fe400078e0a03 */
[----:B------:R-:W-:Y:S01]  /*0bc0*/  IMAD.MOV R15, RZ, RZ, -R15 ;  /* 0x000000ffff0f7224 */ /* 0x000fe200078e0a0f */
[----:B------:R-:W-:Y:S01]  /*0bd0*/  ISETP.GT.U32.AND P1, PT, R3, R6, PT ;  /* 0x000000060300720c */ /* 0x000fe20003f24070 */
[----:B------:R-:W-:Y:S01]  /*0be0*/  @!P5 IMAD.IADD R7, R7, 0x1, -R3 ;  /* 0x000000010707d824 */ /* 0x000fe200078e0a03 */
[C---:B------:R-:W-:Y:S01]  /*0bf0*/  ISETP.GT.U32.AND P3, PT, R3.reuse, R8, PT ;  /* 0x000000080300720c */ /* 0x040fe20003f64070 */
[C---:B------:R-:W-:Y:S01]  /*0c00*/  IMAD R15, R3.reuse, R15, R22 ;  /* 0x0000000f030f7224 */ /* 0x040fe200078e0216 */
[----:B------:R-:W-:Y:S01]  /*0c10*/  ISETP.GT.U32.AND P5, PT, R3, R13, PT ;  /* 0x0000000d0300720c */ /* 0x000fe20003fa4070 */
[----:B------:R-:W-:-:S04]  /*0c20*/  IMAD.HI.U32 R14, R5, R20, RZ ;  /* 0x00000014050e7227 */ /* 0x000fc800078e00ff */
[--C-:B------:R-:W-:Y:S01]  /*0c30*/  @!P6 IMAD.IADD R9, R9, 0x1, -R3.reuse ;  /* 0x000000010909e824 */ /* 0x100fe200078e0a03 */
[C---:B------:R-:W-:Y:S01]  /*0c40*/  ISETP.GT.U32.AND P6, PT, R3.reuse, R15, PT ;  /* 0x0000000f0300720c */ /* 0x040fe20003fc4070 */
[C---:B------:R-:W-:Y:S02]  /*0c50*/  VIADD R30, R4.reuse, 0x30 ;  /* 0x00000030041e7836 */ /* 0x040fe40000000000 */
[----:B------:R-:W-:Y:S02]  /*0c60*/  IMAD.MOV R14, RZ, RZ, -R14 ;  /* 0x000000ffff0e7224 */ /* 0x000fe400078e0a0e */
[----:B------:R-:W-:Y:S01]  /*0c70*/  VIADD R31, R4, 0x2e ;  /* 0x0000002e041f7836 */ /* 0x000fe20000000000 */
[----:B------:R-:W-:Y:S01]  /*0c80*/  IABS R24, R30 ;  /* 0x0000001e00187213 */ /* 0x000fe20000000000 */
[----:B------:R-:W-:Y:S02]  /*0c90*/  IMAD R14, R3, R14, R20 ;  /* 0x0000000e030e7224 */ /* 0x000fe400078e0214 */
[--C-:B------:R-:W-:Y:S01]  /*0ca0*/  @!P3 IMAD.IADD R8, R8, 0x1, -R3.reuse ;  /* 0x000000010808b824 */ /* 0x100fe200078e0a03 */
[----:B------:R-:W-:Y:S01]  /*0cb0*/  IABS R26, R31 ;  /* 0x0000001f001a7213 */ /* 0x000fe20000000000 */
[----:B------:R-:W-:Y:S01]  /*0cc0*/  @!P5 IMAD.IADD R13, R13, 0x1, -R3 ;  /* 0x000000010d0dd824 */ /* 0x000fe200078e0a03 */
[----:B------:R-:W-:Y:S01]  /*0cd0*/  ISETP.GT.U32.AND P3, PT, R3, R14, PT ;  /* 0x0000000e0300720c */ /* 0x000fe20003f64070 */
[----:B------:R-:W-:Y:S01]  /*0ce0*/  IMAD.HI.U32 R20, R5, R24, RZ ;  /* 0x0000001805147227 */ /* 0x000fe200078e00ff */
[----:B------:R-:W-:-:S03]  /*0cf0*/  ISETP.GE.AND P5, PT, R27, RZ, PT ;  /* 0x000000ff1b00720c */ /* 0x000fc60003fa6270 */
[----:B------:R-:W-:Y:S01]  /*0d00*/  @!P6 IMAD.IADD R15, R15, 0x1, -R3 ;  /* 0x000000010f0fe824 */ /* 0x000fe200078e0a03 */
[----:B------:R-:W-:Y:S01]  /*0d10*/  ISETP.GT.U32.AND P6, PT, R3, R13, PT ;  /* 0x0000000d0300720c */ /* 0x000fe20003fc4070 */
[----:B------:R-:W-:-:S04]  /*0d20*/  IMAD.HI.U32 R21, R5, R26, RZ ;  /* 0x0000001a05157227 */ /* 0x000fc800078e00ff */
[----:B------:R-:W-:Y:S02]  /*0d30*/  IMAD.MOV R20, RZ, RZ, -R20 ;  /* 0x000000ffff147224 */ /* 0x000fe400078e0a14 */
[----:B------:R-:W-:Y:S01]  /*0d40*/  @!P1 IMAD.IADD R6, R6, 0x1, -R3 ;  /* 0x0000000106069824 */ /* 0x000fe200078e0a03 */
[----:B------:R-:W-:Y:S01]  /*0d50*/  ISETP.GE.AND P1, PT, R23, RZ, PT ;  /* 0x000000ff1700720c */ /* 0x000fe20003f26270 */
[----:B------:R-:W-:Y:S02]  /*0d60*/  IMAD.MOV R21, RZ, RZ, -R21 ;  /* 0x000000ffff157224 */ /* 0x000fe400078e0a15 */
[----:B------:R-:W-:Y:S02]  /*0d70*/  VIADD R27, R4, 0x2c ;  /* 0x0000002c041b7836 */ /* 0x000fe40000000000 */
[C---:B------:R-:W-:Y:S02]  /*0d80*/  IMAD R20, R3.reuse, R20, R24 ;  /* 0x0000001403147224 */ /* 0x040fe400078e0218 */
[C---:B------:R-:W-:Y:S01]  /*0d90*/  IMAD R21, R3.reuse, R21, R26 ;  /* 0x0000001503157224 */ /* 0x040fe200078e021a */
[----:B------:R-:W-:Y:S01]  /*0da0*/  IABS R24, R27 ;  /* 0x0000001b00187213 */ /* 0x000fe20000000000 */
[--C-:B------:R-:W-:Y:S01]  /*0db0*/  @!P3 IMAD.IADD R14, R14, 0x1, -R3.reuse ;  /* 0x000000010e0eb824 */ /* 0x100fe200078e0a03 */
[C---:B------:R-:W-:Y:S01]  /*0dc0*/  ISETP.GT.U32.AND P3, PT, R3.reuse, R9, PT ;  /* 0x000000090300720c */ /* 0x040fe20003f64070 */
[----:B------:R-:W-:Y:S01]  /*0dd0*/  @!P4 IMAD.MOV R6, RZ, RZ, -R6 ;  /* 0x000000ffff06c224 */ /* 0x000fe200078e0a06 */
[----:B------:R-:W-:Y:S01]  /*0de0*/  ISETP.GT.U32.AND P4, PT, R3, R20, PT ;  /* 0x000000140300720c */ /* 0x000fe20003f84070 */
[----:B------:R-:W-:Y:S01]  /*0df0*/  @!P6 IMAD.IADD R13, R13, 0x1, -R3 ;  /* 0x000000010d0de824 */ /* 0x000fe200078e0a03 */
[----:B------:R-:W-:Y:S01]  /*0e00*/  ISETP.GT.U32.AND P6, PT, R3, R21, PT ;  /* 0x000000150300720c */ /* 0x000fe20003fc4070 */
[----:B------:R-:W-:-:S02]  /*0e10*/  VIADD R32, R4, 0x2a ;  /* 0x0000002a04207836 */ /* 0x000fc40000000000 */
[----:B------:R-:W-:-:S03]  /*0e20*/  IMAD.HI.U32 R22, R5, R24, RZ ;  /* 0x0000001805167227 */ /* 0x000fc600078e00ff */
[----:B------:R-:W-:Y:S01]  /*0e30*/  IABS R26, R32 ;  /* 0x00000020001a7213 */ /* 0x000fe20000000000 */
[----:B------:R-:W-:Y:S01]  /*0e40*/  @!P0 IMAD.MOV R8, RZ, RZ, -R8 ;  /* 0x000000ffff088224 */ /* 0x000fe200078e0a08 */
[C---:B------:R-:W-:Y:S01]  /*0e50*/  ISETP.GT.U32.AND P0, PT, R3.reuse, R15, PT ;  /* 0x0000000f0300720c */ /* 0x040fe20003f04070 */
[----:B------:R-:W-:Y:S01]  /*0e60*/  @!P2 IMAD.MOV R7, RZ, RZ, -R7 ;  /* 0x000000ffff07a224 */ /* 0x000fe200078e0a07 */
[----:B------:R-:W-:Y:S01]  /*0e70*/  ISETP.GT.U32.AND P2, PT, R3, R14, PT ;  /* 0x0000000e0300720c */ /* 0x000fe20003f44070 */
[----:B------:R-:W-:Y:S02]  /*0e80*/  IMAD.MOV R22, RZ, RZ, -R22 ;  /* 0x000000ffff167224 */ /* 0x000fe400078e0a16 */
[--C-:B------:R-:W-:Y:S01]  /*0e90*/  @!P3 IMAD.IADD R9, R9, 0x1, -R3.reuse ;  /* 0x000000010909b824 */ /* 0x100fe200078e0a03 */
[----:B------:R-:W-:Y:S01]  /*0ea0*/  ISETP.GE.AND P3, PT, R28, RZ, PT ;  /* 0x000000ff1c00720c */ /* 0x000fe20003f66270 */
[----:B------:R-:W-:Y:S01]  /*0eb0*/  @!P4 IMAD.IADD R20, R20, 0x1, -R3 ;  /* 0x000000011414c824 */ /* 0x000fe200078e0a03 */
[----:B------:R-:W-:Y:S01]  /*0ec0*/  ISETP.GE.AND P4, PT, R31, RZ, PT ;  /* 0x000000ff1f00720c */ /* 0x000fe20003f86270 */
[----:B------:R-:W-:-:S02]  /*0ed0*/  IMAD R22, R3, R22, R24 ;  /* 0x0000001603167224 */ /* 0x000fc400078e0218 */
[----:B------:R-:W-:-:S04]  /*0ee0*/  IMAD.HI.U32 R23, R5, R26, RZ ;  /* 0x0000001a05177227 */ /* 0x000fc800078e00ff */
[----:B------:R-:W-:Y:S01]  /*0ef0*/  @!P6 IMAD.IADD R21, R21, 0x1, -R3 ;  /* 0x000000011515e824 */ /* 0x000fe200078e0a03 */
        /* <DEDUP_REMOVED lines=9> */
[----:B------:R-:W-:Y:S02]  /*0f90*/  @!P3 IMAD.MOV R14, RZ, RZ, -R14 ;  /* 0x000000ffff0eb224 */ /* 0x000fe400078e0a0e */
[----:B------:R-:W-:Y:S01]  /*0fa0*/  VIADD R26, R4, 0x26 ;  /* 0x00000026041a7836 */ /* 0x000fe20000000000 */
[C---:B------:R-:W-:Y:S01]  /*0fb0*/  ISETP.GT.U32.AND P3, PT, R3.reuse, R23, PT ;  /* 0x000000170300720c */ /* 0x040fe20003f64070 */
[--C-:B------:R-:W-:Y:S01]  /*0fc0*/  @!P1 IMAD.IADD R20, R20, 0x1, -R3.reuse ;  /* 0x0000000114149824 */ /* 0x100fe200078e0a03 */
[----:B------:R-:W-:Y:S01]  /*0fd0*/  ISETP.GE.AND P1, PT, R32, RZ, PT ;  /* 0x000000ff2000720c */ /* 0x000fe20003f26270 */
[----:B------:R-:W-:Y:S01]  /*0fe0*/  @!P6 IMAD.IADD R22, R22, 0x1, -R3 ;  /* 0x000000011616e824 */ /* 0x000fe200078e0a03 */
[----:B------:R-:W-:Y:S01]  /*0ff0*/  IABS R30, R26 ;  /* 0x0000001a001e7213 */ /* 0x000fe20000000000 */
[----:B------:R-:W-:Y:S01]  /*1000*/  @!P0 IMAD.MOV R20, RZ, RZ, -R20 ;  /* 0x000000ffff148224 */ /* 0x000fe200078e0a14 */
[----:B------:R-:W-:Y:S01]  /*1010*/  ISETP.GE.AND P6, PT, R26, RZ, PT ;  /* 0x000000ff1a00720c */ /* 0x000fe20003fc6270 */
[----:B------:R-:W-:Y:S01]  /*1020*/  VIADD R29, R4, 0x28 ;  /* 0x00000028041d7836 */ /* 0x000fe20000000000 */
[----:B------:R-:W-:Y:S01]  /*1030*/  ISETP.GT.U32.AND P0, PT, R3, R22, PT ;  /* 0x000000160300720c */ /* 0x000fe20003f04070 */
[----:B------:R-:W-:Y:S01]  /*1040*/  @!P2 IMAD.MOV R15, RZ, RZ, -R15 ;  /* 0x000000ffff0fa224 */ /* 0x000fe200078e0a0f */
[----:B------:R-:W-:Y:S01]  /*1050*/  ISETP.GE.AND P2, PT, R27, RZ, PT ;  /* 0x000000ff1b00720c */ /* 0x000fe20003f46270 */
[----:B------:R-:W-:Y:S01]  /*1060*/  IMAD.HI.U32 R26, R5, R30, RZ ;  /* 0x0000001e051a7227 */ /* 0x000fe200078e00ff */
[----:B------:R-:W-:-:S03]  /*1070*/  IABS R28, R29 ;  /* 0x0000001d001c7213 */ /* 0x000fc60000000000 */
[----:B------:R-:W-:Y:S02]  /*1080*/  @!P3 IMAD.IADD R23, R23, 0x1, -R3 ;  /* 0x000000011717b824 */ /* 0x000fe400078e0a03 */
[----:B------:R-:W-:Y:S02]  /*1090*/  IMAD.MOV R26, RZ, RZ, -R26 ;  /* 0x000000ffff1a7224 */ /* 0x000fe400078e0a1a */
[----:B------:R-:W-:Y:S01]  /*10a0*/  IMAD.HI.U32 R24, R5, R28, RZ ;  /* 0x0000001c05187227 */ /* 0x000fe200078e00ff */
[----:B------:R-:W-:-:S03]  /*10b0*/  ISETP.GT.U32.AND P3, PT, R3, R23, PT ;  /* 0x000000170300720c */ /* 0x000fc60003f64070 */
[----:B------:R-:W-:Y:S01]  /*10c0*/  @!P5 IMAD.MOV R13, RZ, RZ, -R13 ;  /* 0x000000ffff0dd224 */ /* 0x000fe200078e0a0d */
[C---:B------:R-:W-:Y:S01]  /*10d0*/  ISETP.GT.U32.AND P5, PT, R3.reuse, R21, PT ;  /* 0x000000150300720c */ /* 0x040fe20003fa4070 */
[----:B------:R-:W-:Y:S02]  /*10e0*/  @!P0 IMAD.IADD R22, R22, 0x1, -R3 ;  /* 0x0000000116168824 */ /* 0x000fe400078e0a03 */
[C---:B------:R-:W-:Y:S02]  /*10f0*/  IMAD R26, R3.reuse, R26, R30 ;  /* 0x0000001a031a7224 */ /* 0x040fe400078e021e */
[----:B------:R-:W-:Y:S02]  /*1100*/  IMAD.MOV R24, RZ, RZ, -R24 ;  /* 0x000000ffff187224 */ /* 0x000fe400078e0a18 */
[----:B------:R-:W-:Y:S01]  /*1110*/  @!P2 IMAD.MOV R22, RZ, RZ, -R22 ;  /* 0x000000ffff16a224 */ /* 0x000fe200078e0a16 */
[C---:B------:R-:W-:Y:S01]  /*1120*/  ISETP.GT.U32.AND P2, PT, R3.reuse, R26, PT ;  /* 0x0000001a0300720c */ /* 0x040fe20003f44070 */
[----:B------:R-:W-:-:S02]  /*1130*/  IMAD R24, R3, R24, R28 ;  /* 0x0000001803187224 */ /* 0x000fc400078e021c */
[C---:B------:R-:W-:Y:S02]  /*1140*/  VIADD R28, R4.reuse, 0x22 ;  /* 0x00000022041c7836 */ /* 0x040fe40000000000 */
[----:B------:R-:W-:Y:S01]  /*1150*/  VIADD R27, R4, 0x24 ;  /* 0x00000024041b7836 */ /* 0x000fe20000000000 */
[----:B------:R-:W-:Y:S01]  /*1160*/  ISETP.GT.U32.AND P0, PT, R3, R24, PT ;  /* 0x000000180300720c */ /* 0x000fe20003f04070 */
[--C-:B------:R-:W-:Y:S01]  /*1170*/  @!P3 IMAD.IADD R23, R23, 0x1, -R3.reuse ;  /* 0x000000011717b824 */ /* 0x100fe200078e0a03 */
[----:B------:R-:W-:Y:S01]  /*1180*/  ISETP.GE.AND P3, PT, R28, RZ, PT ;  /* 0x000000ff1c00720c */ /* 0x000fe20003f66270 */
[----:B------:R-:W-:Y:S01]  /*1190*/  @!P5 IMAD.IADD R21, R21, 0x1, -R3 ;  /* 0x000000011515d824 */ /* 0x000fe200078e0a03 */
[----:B------:R-:W-:Y:S01]  /*11a0*/  IABS R28, R28 ;  /* 0x0000001c001c7213 */ /* 0x000fe20000000000 */
[C---:B------:R-:W-:Y:S01]  /*11b0*/  VIADD R33, R4.reuse, 0x20 ;  /* 0x0000002004217836 */ /* 0x040fe20000000000 */
[----:B------:R-:W-:Y:S01]  /*11c0*/  IABS R32, R27 ;  /* 0x0000001b00207213 */ /* 0x000fe20000000000 */
[----:B------:R-:W-:Y:S01]  /*11d0*/  @!P4 IMAD.MOV R21, RZ, RZ, -R21 ;  /* 0x000000ffff15c224 */ /* 0x000fe200078e0a15 */
[----:B------:R-:W-:Y:S01]  /*11e0*/  ISETP.GE.AND P4, PT, R27, RZ, PT ;  /* 0x000000ff1b00720c */ /* 0x000fe20003f86270 */
[----:B------:R-:W-:Y:S01]  /*11f0*/  IMAD.MOV.U32 R30, RZ, RZ, R28 ;  /* 0x000000ffff1e7224 */ /* 0x000fe200078e001c */
[----:B------:R-:W-:Y:S01]  /*1200*/  IABS R34, R33 ;  /* 0x0000002100227213 */ /* 0x000fe20000000000 */
[----:B------:R-:W-:Y:S01]  /*1210*/  VIADD R35, R4, 0x1e ;  /* 0x0000001e04237836 */ /* 0x000fe20000000000 */
[----:B------:R-:W-:Y:S01]  /*1220*/  ISETP.GE.AND P5, PT, R29, RZ, PT ;  /* 0x000000ff1d00720c */ /* 0x000fe20003fa6270 */
[----:B------:R-:W-:-:S03]  /*1230*/  IMAD.HI.U32 R27, R5, R32, RZ ;  /* 0x00000020051b7227 */ /* 0x000fc600078e00ff */
[----:B------:R-:W-:Y:S01]  /*1240*/  IABS R36, R35 ;  /* 0x0000002300247213 */ /* 0x000fe20000000000 */
[----:B------:R-:W-:Y:S02]  /*1250*/  @!P2 IMAD.IADD R26, R26, 0x1, -R3 ;  /* 0x000000011a1aa824 */ /* 0x000fe400078e0a03 */
[----:B------:R-:W-:-:S03]  /*1260*/  IMAD.HI.U32 R28, R5, R30, RZ ;  /* 0x0000001e051c7227 */ /* 0x000fc600078e00ff */
[----:B------:R-:W-:Y:S01]  /*1270*/  ISETP.GT.U32.AND P2, PT, R3, R26, PT ;  /* 0x0000001a0300720c */ /* 0x000fe20003f44070 */
[----:B------:R-:W-:Y:S02]  /*1280*/  IMAD.MOV R29, RZ, RZ, -R27 ;  /* 0x000000ffff1d7224 */ /* 0x000fe400078e0a1b */
[----:B------:R-:W-:-:S04]  /*1290*/  IMAD.HI.U32 R27, R5, R34, RZ ;  /* 0x00000022051b7227 */ /* 0x000fc800078e00ff */
[----:B------:R-:W-:Y:S02]  /*12a0*/  IMAD.MOV R31, RZ, RZ, -R28 ;  /* 0x000000ffff1f7224 */ /* 0x000fe400078e0a1c */
[----:B------:R-:W-:Y:S02]  /*12b0*/  IMAD R28, R3, R29, R32 ;  /* 0x0000001d031c7224 */ /* 0x000fe400078e0220 */
[----:B------:R-:W-:Y:S02]  /*12c0*/  IMAD.MOV R32, RZ, RZ, -R27 ;  /* 0x000000ffff207224 */ /* 0x000fe400078e0a1b */
[----:B------:R-:W-:-:S04]  /*12d0*/  IMAD.HI.U32 R27, R5, R36, RZ ;  /* 0x00000024051b7227 */ /* 0x000fc800078e00ff */
[----:B------:R-:W-:Y:S02]  /*12e0*/  @!P0 IMAD.IADD R24, R24, 0x1, -R3 ;  /* 0x0000000118188824 */ /* 0x000fe400078e0a03 */
[C---:B------:R-:W-:Y:S02]  /*12f0*/  IMAD R32, R3.reuse, R32, R34 ;  /* 0x0000002003207224 */ /* 0x040fe400078e0222 */
[----:B------:R-:W-:Y:S01]  /*1300*/  IMAD.MOV R27, RZ, RZ, -R27 ;  /* 0x000000ffff1b7224 */ /* 0x000fe200078e0a1b */
[C---:B------:R-:W-:Y:S01]  /*1310*/  ISETP.GT.U32.AND P0, PT, R3.reuse, R24, PT ;  /* 0x000000180300720c */ /* 0x040fe20003f04070 */
[----:B------:R-:W-:Y:S01]  /*1320*/  @!P2 IMAD.IADD R26, R26, 0x1, -R3 ;  /* 0x000000011a1aa824 */ /* 0x000fe200078e0a03 */
[C---:B------:R-:W-:Y:S01]  /*1330*/  ISETP.GT.U32.AND P2, PT, R3.reuse, R32, PT ;  /* 0x000000200300720c */ /* 0x040fe20003f44070 */
[----:B------:R-:W-:Y:S02]  /*1340*/  IMAD R34, R3, R27, R36 ;  /* 0x0000001b03227224 */ /* 0x000fe400078e0224 */
[----:B------:R-:W-:-:S02]  /*1350*/  @!P6 IMAD.MOV R26, RZ, RZ, -R26 ;  /* 0x000000ffff1ae224 */ /* 0x000fc400078e0a1a */
[----:B------:R-:W-:Y:S01]  /*1360*/  @!P1 IMAD.MOV R23, RZ, RZ, -R23 ;  /* 0x000000ffff179224 */ /* 0x000fe200078e0a17 */
[----:B------:R-:W-:Y:S01]  /*1370*/  ISETP.GT.U32.AND P6, PT, R3, R34, PT ;  /* 0x000000220300720c */ /* 0x000fe20003fc4070 */
[C---:B------:R-:W-:Y:S01]  /*1380*/  VIADD R37, R4.reuse, 0x1a ;  /* 0x0000001a04257836 */ /* 0x040fe20000000000 */
[----:B------:R-:W-:Y:S01]  /*1390*/  ISETP.GE.AND P1, PT, R33, RZ, PT ;  /* 0x000000ff2100720c */ /* 0x000fe20003f26270 */
[----:B------:R-:W-:Y:S02]  /*13a0*/  VIADD R33, R4, 0x1c ;  /* 0x0000001c04217836 */ /* 0x000fe40000000000 */
[--C-:B------:R-:W-:Y:S01]  /*13b0*/  @!P0 IMAD.IADD R24, R24, 0x1, -R3.reuse ;  /* 0x0000000118188824 */ /* 0x100fe200078e0a03 */
[C---:B------:R-:W-:Y:S01]  /*13c0*/  ISETP.GT.U32.AND P0, PT, R3.reuse, R28, PT ;  /* 0x0000001c0300720c */ /* 0x040fe20003f04070 */
[----:B------:R-:W-:Y:S01]  /*13d0*/  VIADD R39, R4, 0x18 ;  /* 0x0000001804277836 */ /* 0x000fe20000000000 */
[----:B------:R-:W-:Y:S01]  /*13e0*/  IABS R29, R33 ;  /* 0x00000021001d7213 */ /* 0x000fe20000000000 */
[--C-:B------:R-:W-:Y:S01]  /*13f0*/  @!P2 IMAD.IADD R32, R32, 0x1, -R3.reuse ;  /* 0x000000012020a824 */ /* 0x100fe200078e0a03 */
[----:B------:R-:W-:Y:S01]  /*1400*/  IABS R38, R37 ;  /* 0x0000002500267213 */ /* 0x000fe20000000000 */
[C---:B------:R-:W-:Y:S01]  /*1410*/  IMAD R30, R3.reuse, R31, R30 ;  /* 0x0000001f031e7224 */ /* 0x040fe200078e021e */
[----:B------:R-:W-:Y:S01]  /*1420*/  IABS R40, R39 ;  /* 0x0000002700287213 */ /* 0x000fe20000000000 */
[----:B------:R-:W-:Y:S01]  /*1430*/  @!P6 IMAD.IADD R34, R34, 0x1, -R3 ;  /* 0x000000012222e824 */ /* 0x000fe200078e0a03 */
[----:B------:R-:W-:Y:S01]  /*1440*/  ISETP.GT.U32.AND P2, PT, R3, R32, PT ;  /* 0x000000200300720c */ /* 0x000fe20003f44070 */
[----:B------:R-:W-:-:S02]  /*1450*/  IMAD.MOV.U32 R36, RZ, RZ, R29 ;  /* 0x000000ffff247224 */ /* 0x000fc400078e001d */
[----:B------:R-:W-:Y:S01]  /*1460*/  IMAD.HI.U32 R29, R5, R38, RZ ;  /* 0x00000026051d7227 */ /* 0x000fe200078e00ff */
[----:B------:R-:W-:-:S03]  /*1470*/  ISETP.GT.U32.AND P6, PT, R3, R34, PT ;  /* 0x000000220300720c */ /* 0x000fc60003fc4070 */
[----:B------:R-:W-:-:S04]  /*1480*/  IMAD.HI.U32 R31, R5, R40, RZ ;  /* 0x00000028051f7227 */ /* 0x000fc800078e00ff */
[----:B------:R-:W-:Y:S02]  /*1490*/  IMAD.MOV R29, RZ, RZ, -R29 ;  /* 0x000000ffff1d7224 */ /* 0x000fe400078e0a1d */
[----:B------:R-:W-:Y:S01]  /*14a0*/  @!P5 IMAD.MOV R24, RZ, RZ, -R24 ;  /* 0x000000ffff18d224 */ /* 0x000fe200078e0a18 */
[C---:B------:R-:W-:Y:S01]  /*14b0*/  ISETP.GT.U32.AND P5, PT, R3.reuse, R30, PT ;  /* 0x0000001e0300720c */ /* 0x040fe20003fa4070 */
[----:B------:R-:W-:Y:S02]  /*14c0*/  @!P0 IMAD.IADD R28, R28, 0x1, -R3 ;  /* 0x000000011c1c8824 */ /* 0x000fe400078e0a03 */
[----:B------:R-:W-:Y:S02]  /*14d0*/  IMAD.MOV R31, RZ, RZ, -R31 ;  /* 0x000000ffff1f7224 */ /* 0x000fe400078e0a1f */
[C---:B------:R-:W-:Y:S01]  /*14e0*/  IMAD R38, R3.reuse, R29, R38 ;  /* 0x0000001d03267224 */ /* 0x040fe200078e0226 */
[C---:B------:R-:W-:Y:S01]  /*14f0*/  ISETP.GT.U32.AND P0, PT, R3.reuse, R28, PT ;  /* 0x0000001c0300720c */ /* 0x040fe20003f04070 */
[----:B------:R-:W-:-:S02]  /*1500*/  IMAD R40, R3, R31, R40 ;  /* 0x0000001f03287224 */ /* 0x000fc400078e0228 */
[--C-:B------:R-:W-:Y:S01]  /*1510*/  @!P2 IMAD.IADD R32, R32, 0x1, -R3.reuse ;  /* 0x000000012020a824 */ /* 0x100fe200078e0a03 */
[C---:B------:R-:W-:Y:S01]  /*1520*/  ISETP.GT.U32.AND P2, PT, R3.reuse, R38, PT ;  /* 0x000000260300720c */ /* 0x040fe20003f44070 */
[--C-:B------:R-:W-:Y:S01]  /*1530*/  @!P6 IMAD.IADD R34, R34, 0x1, -R3.reuse ;  /* 0x000000012222e824 */ /* 0x100fe200078e0a03 */
[----:B------:R-:W-:Y:S01]  /*1540*/  ISETP.GT.U32.AND P6, PT, R3, R40, PT ;  /* 0x000000280300720c */ /* 0x000fe20003fc4070 */
[--C-:B------:R-:W-:Y:S02]  /*1550*/  @!P5 IMAD.IADD R30, R30, 0x1, -R3.reuse ;  /* 0x000000011e1ed824 */ /* 0x100fe400078e0a03 */
[----:B------:R-:W-:Y:S02]  /*1560*/  VIADD R41, R4, 0x14 ;  /* 0x0000001404297836 */ /* 0x000fe40000000000 */
[----:B------:R-:W-:Y:S01]  /*1570*/  IMAD.HI.U32 R27, R5, R36, RZ ;  /* 0x00000024051b7227 */ /* 0x000fe200078e00ff */
[----:B------:R-:W-:Y:S02]  /*1580*/  ISETP.GT.U32.AND P5, PT, R3, R30, PT ;  /* 0x0000001e0300720c */ /* 0x000fe40003fa4070 */
[----:B------:R-:W-:Y:S01]  /*1590*/  IABS R44, R41 ;  /* 0x00000029002c7213 */ /* 0x000fe20000000000 */
[--C-:B------:R-:W-:Y:S01]  /*15a0*/  @!P0 IMAD.IADD R28, R28, 0x1, -R3.reuse ;  /* 0x000000011c1c8824 */ /* 0x100fe200078e0a03 */
[----:B------:R-:W-:Y:S01]  /*15b0*/  ISETP.GE.AND P0, PT, R35, RZ, PT ;  /* 0x000000ff2300720c */ /* 0x000fe20003f06270 */
[----:B------:R-:W-:-:S02]  /*15c0*/  @!P2 IMAD.IADD R38, R38, 0x1, -R3 ;  /* 0x000000012626a824 */ /* 0x000fc400078e0a03 */
[----:B------:R-:W-:Y:S02]  /*15d0*/  VIADD R35, R4, 0x16 ;  /* 0x0000001604237836 */ /* 0x000fe40000000000 */
[----:B------:R-:W-:Y:S02]  /*15e0*/  IMAD.MOV R27, RZ, RZ, -R27 ;  /* 0x000000ffff1b7224 */ /* 0x000fe400078e0a1b */
[----:B------:R-:W-:Y:S01]  /*15f0*/  @!P6 IMAD.IADD R40, R40, 0x1, -R3 ;  /* 0x000000012828e824 */ /* 0x000fe200078e0a03 */
[----:B------:R-:W-:Y:S01]  /*1600*/  ISETP.GT.U32.AND P6, PT, R3, R38, PT ;  /* 0x000000260300720c */ /* 0x000fe20003fc4070 */
[----:B------:R-:W-:Y:S01]  /*1610*/  IMAD.HI.U32 R29, R5, R44, RZ ;  /* 0x0000002c051d7227 */ /* 0x000fe200078e00ff */
[----:B------:R-:W-:-:S03]  /*1620*/  IABS R42, R35 ;  /* 0x00000023002a7213 */ /* 0x000fc60000000000 */
[----:B------:R-:W-:Y:S02]  /*1630*/  IMAD R36, R3, R27, R36 ;  /* 0x0000001b03247224 */ /* 0x000fe400078e0224 */
[----:B------:R-:W-:Y:S02]  /*1640*/  IMAD.MOV R29, RZ, RZ, -R29 ;  /* 0x000000ffff1d7224 */ /* 0x000fe400078e0a1d */
[----:B------:R-:W-:Y:S02]  /*1650*/  VIADD R45, R4, 0x10 ;  /* 0x00000010042d7836 */ /* 0x000fe40000000000 */
[----:B------:R-:W-:-:S03]  /*1660*/  IMAD.HI.U32 R27, R5, R42, RZ ;  /* 0x0000002a051b7227 */ /* 0x000fc600078e00ff */
[----:B------:R-:W-:Y:S01]  /*1670*/  IABS R48, R45 ;  /* 0x0000002d00307213 */ /* 0x000fe20000000000 */
[----:B------:R-:W-:Y:S01]  /*1680*/  @!P5 IMAD.IADD R30, R30, 0x1, -R3 ;  /* 0x000000011e1ed824 */ /* 0x000fe200078e0a03 */
[C---:B------:R-:W-:Y:S01]  /*1690*/  ISETP.GT.U32.AND P5, PT, R3.reuse, R36, PT ;  /* 0x000000240300720c */ /* 0x040fe20003fa4070 */
[C---:B------:R-:W-:Y:S02]  /*16a0*/  IMAD R44, R3.reuse, R29, R44 ;  /* 0x0000001d032c7224 */ /* 0x040fe400078e022c */
[----:B------:R-:W-:Y:S02]  /*16b0*/  IMAD.MOV R27, RZ, RZ, -R27 ;  /* 0x000000ffff1b7224 */ /* 0x000fe400078e0a1b */
[----:B------:R-:W-:Y:S01]  /*16c0*/  @!P6 IMAD.IADD R38, R38, 0x1, -R3 ;  /* 0x000000012626e824 */ /* 0x000fe200078e0a03 */
[C---:B------:R-:W-:Y:S01]  /*16d0*/  ISETP.GT.U32.AND P6, PT, R3.reuse, R44, PT ;  /* 0x0000002c0300720c */ /* 0x040fe20003fc4070 */
[----:B------:R-:W-:Y:S02]  /*16e0*/  IMAD R42, R3, R27, R42 ;  /* 0x0000001b032a7224 */ /* 0x000fe400078e022a */
[----:B------:R-:W-:-:S04]  /*16f0*/  IMAD.HI.U32 R27, R5, R48, RZ ;  /* 0x00000030051b7227 */ /* 0x000fc800078e00ff */
[C---:B------:R-:W-:Y:S02]  /*1700*/  VIADD R43, R4.reuse, 0x12 ;  /* 0x00000012042b7836 */ /* 0x040fe40000000000 */
[----:B------:R-:W-:Y:S02]  /*1710*/  VIADD R47, R4, 0xe ;  /* 0x0000000e042f7836 */ /* 0x000fe40000000000 */
[----:B------:R-:W-:Y:S01]  /*1720*/  IMAD.MOV R29, RZ, RZ, -R27 ;  /* 0x000000ffff1d7224 */ /* 0x000fe200078e0a1b */
[----:B------:R-:W-:Y:S01]  /*1730*/  IABS R46, R43 ;  /* 0x0000002b002e7213 */ /* 0x000fe20000000000 */
[----:B------:R-:W-:Y:S01]  /*1740*/  @!P5 IMAD.IADD R36, R36, 0x1, -R3 ;  /* 0x000000012424d824 */ /* 0x000fe200078e0a03 */
[----:B------:R-:W-:Y:S01]  /*1750*/  IABS R50, R47 ;  /* 0x0000002f00327213 */ /* 0x000fe20000000000 */
[----:B------:R-:W-:Y:S01]  /*1760*/  IMAD R48, R3, R29, R48 ;  /* 0x0000001d03307224 */ /* 0x000fe200078e0230 */
[----:B------:R-:W-:Y:S01]  /*1770*/  ISETP.GE.AND P5, PT, R33, RZ, PT ;  /* 0x000000ff2100720c */ /* 0x000fe20003fa6270 */
[----:B------:R-:W-:Y:S01]  /*1780*/  @!P4 IMAD.MOV R28, RZ, RZ, -R28 ;  /* 0x000000ffff1cc224 */ /* 0x000fe200078e0a1c */
[----:B------:R-:W-:Y:S01]  /*1790*/  ISETP.GT.U32.AND P2, PT, R3, R36, PT ;  /* 0x000000240300720c */ /* 0x000fe20003f44070 */
[----:B------:R-:W-:Y:S01]  /*17a0*/  IMAD.HI.U32 R31, R5, R46, RZ ;  /* 0x0000002e051f7227 */ /* 0x000fe200078e00ff */
[----:B------:R-:W-:-:S03]  /*17b0*/  ISETP.GT.U32.AND P4, PT, R3, R40, PT ;  /* 0x000000280300720c */ /* 0x000fc60003f84070 */
[----:B------:R-:W-:Y:S01]  /*17c0*/  @!P6 IMAD.IADD R44, R44, 0x1, -R3 ;  /* 0x000000012c2ce824 */ /* 0x000fe200078e0a03 */
[----:B------:R-:W-:Y:S01]  /*17d0*/  ISETP.GT.U32.AND P6, PT, R3, R48, PT ;  /* 0x000000300300720c */ /* 0x000fe20003fc4070 */
[----:B------:R-:W-:-:S04]  /*17e0*/  IMAD.HI.U32 R27, R5, R50, RZ ;  /* 0x00000032051b7227 */ /* 0x000fc800078e00ff */
[----:B------:R-:W-:Y:S02]  /*17f0*/  IMAD.MOV R31, RZ, RZ, -R31 ;  /* 0x000000ffff1f7224 */ /* 0x000fe400078e0a1f */
[----:B------:R-:W-:Y:S02]  /*1800*/  VIADD R49, R4, 0xc ;  /* 0x0000000c04317836 */ /* 0x000fe40000000000 */
[----:B------:R-:W-:Y:S02]  /*1810*/  IMAD.MOV R27, RZ, RZ, -R27 ;  /* 0x000000ffff1b7224 */ /* 0x000fe400078e0a1b */
[C---:B------:R-:W-:Y:S01]  /*1820*/  IMAD R46, R3.reuse, R31, R46 ;  /* 0x0000001f032e7224 */ /* 0x040fe200078e022e */
[----:B------:R-:W-:Y:S01]  /*1830*/  IABS R52, R49 ;  /* 0x0000003100347213 */ /* 0x000fe20000000000 */
[C---:B------:R-:W-:Y:S02]  /*1840*/  IMAD R50, R3.reuse, R27, R50 ;  /* 0x0000001b03327224 */ /* 0x040fe400078e0232 */
[--C-:B------:R-:W-:Y:S01]  /*1850*/  @!P2 IMAD.IADD R36, R36, 0x1, -R3.reuse ;  /* 0x000000012424a824 */ /* 0x100fe200078e0a03 */
[C---:B------:R-:W-:Y:S01]  /*1860*/  ISETP.GT.U32.AND P2, PT, R3.reuse, R42, PT ;  /* 0x0000002a0300720c */ /* 0x040fe20003f44070 */
[--C-:B------:R-:W-:Y:S01]  /*1870*/  @!P4 IMAD.IADD R40, R40, 0x1, -R3.reuse ;  /* 0x000000012828c824 */ /* 0x100fe200078e0a03 */
[C---:B------:R-:W-:Y:S01]  /*1880*/  ISETP.GT.U32.AND P4, PT, R3.reuse, R46, PT ;  /* 0x0000002e0300720c */ /* 0x040fe20003f84070 */
[----:B------:R-:W-:Y:S01]  /*1890*/  @!P6 IMAD.IADD R48, R48, 0x1, -R3 ;  /* 0x000000013030e824 */ /* 0x000fe200078e0a03 */
[----:B------:R-:W-:Y:S01]  /*18a0*/  ISETP.GT.U32.AND P6, PT, R3, R50, PT ;  /* 0x000000320300720c */ /* 0x000fe20003fc4070 */
[----:B------:R-:W-:-:S04]  /*18b0*/  IMAD.HI.U32 R29, R5, R52, RZ ;  /* 0x00000034051d7227 */ /* 0x000fc800078e00ff */
[----:B------:R-:W-:Y:S02]  /*18c0*/  VIADD R51, R4, 0xa ;  /* 0x0000000a04337836 */ /* 0x000fe40000000000 */
[----:B------:R-:W-:Y:S02]  /*18d0*/  IMAD.MOV R29, RZ, RZ, -R29 ;  /* 0x000000ffff1d7224 */ /* 0x000fe400078e0a1d */
[--C-:B------:R-:W-:Y:S01]  /*18e0*/  @!P2 IMAD.IADD R42, R42, 0x1, -R3.reuse ;  /* 0x000000012a2aa824 */ /* 0x100fe200078e0a03 */
[----:B------:R-:W-:Y:S01]  /*18f0*/  IABS R54, R51 ;  /* 0x0000003300367213 */ /* 0x000fe20000000000 */
[----:B------:R-:W-:Y:S01]  /*1900*/  IMAD R52, R3, R29, R52 ;  /* 0x0000001d03347224 */ /* 0x000fe200078e0234 */
[----:B------:R-:W-:Y:S01]  /*1910*/  ISETP.GE.AND P2, PT, R37, RZ, PT ;  /* 0x000000ff2500720c */ /* 0x000fe20003f46270 */
[----:B------:R-:W-:Y:S01]  /*1920*/  @!P4 IMAD.IADD R46, R46, 0x1, -R3 ;  /* 0x000000012e2ec824 */ /* 0x000fe200078e0a03 */
[----:B------:R-:W-:Y:S01]  /*1930*/  ISETP.GE.AND P4, PT, R39, RZ, PT ;  /* 0x000000ff2700720c */ /* 0x000fe20003f86270 */
[----:B------:R-:W-:-:S02]  /*1940*/  VIADD R37, R4, 0x8 ;  /* 0x0000000804257836 */ /* 0x000fc40000000000 */
[C---:B------:R-:W-:Y:S02]  /*1950*/  VIADD R39, R4.reuse, 0x6 ;  /* 0x0000000604277836 */ /* 0x040fe40000000000 */
[----:B------:R-:W-:Y:S01]  /*1960*/  VIADD R53, R4, 0x4 ;  /* 0x0000000404357836 */ /* 0x000fe20000000000 */
[----:B------:R-:W-:Y:S01]  /*1970*/  IABS R56, R37 ;  /* 0x0000002500387213 */ /* 0x000fe20000000000 */
[----:B------:R-:W-:Y:S01]  /*1980*/  @!P6 IMAD.IADD R50, R50, 0x1, -R3 ;  /* 0x000000013232e824 */ /* 0x000fe200078e0a03 */
[----:B------:R-:W-:Y:S01]  /*1990*/  ISETP.GT.U32.AND P6, PT, R3, R52, PT ;  /* 0x000000340300720c */ /* 0x000fe20003fc4070 */
[----:B------:R-:W-:Y:S01]  /*19a0*/  IMAD.HI.U32 R31, R5, R54, RZ ;  /* 0x00000036051f7227 */ /* 0x000fe200078e00ff */
[----:B------:R-:W-:Y:S02]  /*19b0*/  IABS R58, R39 ;  /* 0x00000027003a7213 */ /* 0x000fe40000000000 */
[----:B------:R-:W-:Y:S01]  /*19c0*/  IABS R60, R53 ;  /* 0x00000035003c7213 */ /* 0x000fe20000000000 */
[----:B------:R-:W-:-:S02]  /*19d0*/  IMAD.MOV R31, RZ, RZ, -R31 ;  /* 0x000000ffff1f7224 */ /* 0x000fc400078e0a1f */
[----:B------:R-:W-:Y:S01]  /*19e0*/  @!P3 IMAD.MOV R30, RZ, RZ, -R30 ;  /* 0x000000ffff1eb224 */ /* 0x000fe200078e0a1e */
[C---:B------:R-:W-:Y:S01]  /*19f0*/  ISETP.GT.U32.AND P3, PT, R3.reuse, R42, PT ;  /* 0x0000002a0300720c */ /* 0x040fe20003f64070 */
[----:B------:R-:W-:Y:S01]  /*1a00*/  @!P1 IMAD.MOV R32, RZ, RZ, -R32 ;  /* 0x000000ffff209224 */ /* 0x000fe200078e0a20 */
[C---:B------:R-:W-:Y:S01]  /*1a10*/  ISETP.GT.U32.AND P1, PT, R3.reuse, R44, PT ;  /* 0x0000002c0300720c */ /* 0x040fe20003f24070 */
[----:B------:R-:W-:Y:S01]  /*1a20*/  @!P0 IMAD.MOV R34, RZ, RZ, -R34 ;  /* 0x000000ffff228224 */ /* 0x000fe200078e0a22 */
[C---:B------:R-:W-:Y:S01]  /*1a30*/  ISETP.GT.U32.AND P0, PT, R3.reuse, R46, PT ;  /* 0x0000002e0300720c */ /* 0x040fe20003f04070 */
[----:B------:R-:W-:Y:S02]  /*1a40*/  IMAD R54, R3, R31, R54 ;  /* 0x0000001f03367224 */ /* 0x000fe400078e0236 */
[----:B------:R-:W-:Y:S02]  /*1a50*/  VIADD R55, R4, 0x2 ;  /* 0x0000000204377836 */ /* 0x000fe40000000000 */
[----:B------:R-:W-:-:S03]  /*1a60*/  IMAD.HI.U32 R27, R5, R56, RZ ;  /* 0x00000038051b7227 */ /* 0x000fc600078e00ff */
[----:B------:R-:W-:Y:S01]  /*1a70*/  IABS R62, R55 ;  /* 0x00000037003e7213 */ /* 0x000fe20000000000 */
[----:B------:R-:W-:-:S04]  /*1a80*/  IMAD.HI.U32 R29, R5, R58, RZ ;  /* 0x0000003a051d7227 */ /* 0x000fc800078e00ff */
[----:B------:R-:W-:-:S04]  /*1a90*/  IMAD.HI.U32 R31, R5, R60, RZ ;  /* 0x0000003c051f7227 */ /* 0x000fc800078e00ff */
[----:B------:R-:W-:Y:S02]  /*1aa0*/  IMAD.MOV R27, RZ, RZ, -R27 ;  /* 0x000000ffff1b7224 */ /* 0x000fe400078e0a1b */
[----:B------:R-:W-:Y:S02]  /*1ab0*/  IMAD.MOV R29, RZ, RZ, -R29 ;  /* 0x000000ffff1d7224 */ /* 0x000fe400078e0a1d */
[----:B------:R-:W-:Y:S02]  /*1ac0*/  IMAD.MOV R31, RZ, RZ, -R31 ;  /* 0x000000ffff1f7224 */ /* 0x000fe400078e0a1f */
[----:B------:R-:W-:Y:S02]  /*1ad0*/  @!P6 IMAD.IADD R52, R52, 0x1, -R3 ;  /* 0x000000013434e824 */ /* 0x000fe400078e0a03 */
[C---:B------:R-:W-:Y:S02]  /*1ae0*/  IMAD R56, R3.reuse, R27, R56 ;  /* 0x0000001b03387224 */ /* 0x040fe400078e0238 */
[C---:B------:R-:W-:Y:S01]  /*1af0*/  IMAD R58, R3.reuse, R29, R58 ;  /* 0x0000001d033a7224 */ /* 0x040fe200078e023a */
[C---:B------:R-:W-:Y:S01]  /*1b00*/  ISETP.GT.U32.AND P6, PT, R3.reuse, R52, PT ;  /* 0x000000340300720c */ /* 0x040fe20003fc4070 */
[C---:B------:R-:W-:Y:S01]  /*1b10*/  IMAD R60, R3.reuse, R31, R60 ;  /* 0x0000001f033c7224 */ /* 0x040fe200078e023c */
[----:B------:R-:W0:Y:S01]  /*1b20*/  LDC R27, c[0x0][0x240] ;  /* 0x00009000ff1b7b82 */ /* 0x000e220000000800 */
[----:B------:R-:W-:Y:S01]  /*1b30*/  @!P5 IMAD.MOV R36, RZ, RZ, -R36 ;  /* 0x000000ffff24d224 */ /* 0x000fe200078e0a24 */
[----:B------:R-:W-:Y:S01]  /*1b40*/  ISETP.GT.U32.AND P5, PT, R3, R48, PT ;  /* 0x000000300300720c */ /* 0x000fe20003fa4070 */
[----:B------:R-:W-:-:S04]  /*1b50*/  IMAD.HI.U32 R33, R5, R62, RZ ;  /* 0x0000003e05217227 */ /* 0x000fc800078e00ff */
[----:B------:R-:W-:-:S04]  /*1b60*/  IMAD.HI.U32 R5, R5, R64, RZ ;  /* 0x0000004005057227 */ /* 0x000fc800078e00ff */
[----:B------:R-:W-:Y:S01]  /*1b70*/  @!P2 IMAD.MOV R38, RZ, RZ, -R38 ;  /* 0x000000ffff26a224 */ /* 0x000fe200078e0a26 */
[C---:B------:R-:W-:Y:S01]  /*1b80*/  ISETP.GT.U32.AND P2, PT, R3.reuse, R50, PT ;  /* 0x000000320300720c */ /* 0x040fe20003f44070 */
[----:B------:R-:W-:Y:S01]  /*1b90*/  @!P4 IMAD.MOV R40, RZ, RZ, -R40 ;  /* 0x000000ffff28c224 */ /* 0x000fe200078e0a28 */
[C---:B------:R-:W-:Y:S01]  /*1ba0*/  ISETP.GT.U32.AND P4, PT, R3.reuse, R54, PT ;  /* 0x000000360300720c */ /* 0x040fe20003f84070 */
[--C-:B------:R-:W-:Y:S01]  /*1bb0*/  @!P3 IMAD.IADD R42, R42, 0x1, -R3.reuse ;  /* 0x000000012a2ab824 */ /* 0x100fe200078e0a03 */
[C---:B------:R-:W-:Y:S01]  /*1bc0*/  ISETP.GT.U32.AND P3, PT, R3.reuse, R56, PT ;  /* 0x000000380300720c */ /* 0x040fe20003f64070 */
[--C-:B------:R-:W-:Y:S01]  /*1bd0*/  @!P1 IMAD.IADD R44, R44, 0x1, -R3.reuse ;  /* 0x000000012c2c9824 */ /* 0x100fe200078e0a03 */
[C---:B------:R-:W-:Y:S01]  /*1be0*/  ISETP.GT.U32.AND P1, PT, R3.reuse, R58, PT ;  /* 0x0000003a0300720c */ /* 0x040fe20003f24070 */
[----:B------:R-:W-:Y:S01]  /*1bf0*/  @!P0 IMAD.IADD R46, R46, 0x1, -R3 ;  /* 0x000000012e2e8824 */ /* 0x000fe200078e0a03 */
[----:B------:R-:W-:Y:S01]  /*1c00*/  ISETP.GT.U32.AND P0, PT, R3, R60, PT ;  /* 0x0000003c0300720c */ /* 0x000fe20003f04070 */
[----:B------:R-:W-:-:S02]  /*1c10*/  IMAD.MOV R33, RZ, RZ, -R33 ;  /* 0x000000ffff217224 */ /* 0x000fc400078e0a21 */
[----:B------:R-:W-:Y:S02]  /*1c20*/  IMAD.MOV R5, RZ, RZ, -R5 ;  /* 0x000000ffff057224 */ /* 0x000fe400078e0a05 */
[C---:B------:R-:W-:Y:S02]  /*1c30*/  IMAD R62, R3.reuse, R33, R62 ;  /* 0x00000021033e7224 */ /* 0x040fe400078e023e */
[C---:B------:R-:W-:Y:S01]  /*1c40*/  IMAD R64, R3.reuse, R5, R64 ;  /* 0x0000000503407224 */ /* 0x040fe200078e0240 */
[----:B------:R-:W-:Y:S01]  /*1c50*/  SHF.R.S32.HI R5, RZ, 0x1f, R0 ;  /* 0x0000001fff057819 */ /* 0x000fe20000011400 */
[--C-:B------:R-:W-:Y:S01]  /*1c60*/  @!P5 IMAD.IADD R48, R48, 0x1, -R3.reuse ;  /* 0x000000013030d824 */ /* 0x100fe200078e0a03 */
[C---:B------:R-:W-:Y:S01]  /*1c70*/  ISETP.GT.U32.AND P5, PT, R3.reuse, R62, PT ;  /* 0x0000003e0300720c */ /* 0x040fe20003fa4070 */
[--C-:B------:R-:W-:Y:S01]  /*1c80*/  @!P6 IMAD.IADD R52, R52, 0x1, -R3.reuse ;  /* 0x000000013434e824 */ /* 0x100fe200078e0a03 */
[----:B------:R-:W-:Y:S01]  /*1c90*/  ISETP.GT.U32.AND P6, PT, R3, R64, PT ;  /* 0x000000400300720c */ /* 0x000fe20003fc4070 */
[--C-:B------:R-:W-:Y:S01]  /*1ca0*/  @!P2 IMAD.IADD R50, R50, 0x1, -R3.reuse ;  /* 0x000000013232a824 */ /* 0x100fe200078e0a03 */
[----:B------:R-:W-:Y:S01]  /*1cb0*/  ISETP.GE.AND P2, PT, R35, RZ, PT ;  /* 0x000000ff2300720c */ /* 0x000fe20003f46270 */
        /* <DEDUP_REMOVED lines=10> */
[----:B------:R-:W-:Y:S01]  /*1d60*/  @!P6 IMAD.IADD R64, R64, 0x1, -R3 ;  /* 0x000000014040e824 */ /* 0x000fe200078e0a03 */
[----:B------:R-:W-:Y:S01]  /*1d70*/  LEA.HI R0, R5, R0, RZ, 0x6 ;  /* 0x0000000005007211 */ /* 0x000fe200078f30ff */
[----:B------:R-:W-:Y:S01]  /*1d80*/  @!P2 IMAD.MOV R42, RZ, RZ, -R42 ;  /* 0x000000ffff2aa224 */ /* 0x000fe200078e0a2a */
[C---:B------:R-:W-:Y:S01]  /*1d90*/  ISETP.GT.U32.AND P2, PT, R3.reuse, R54, PT ;  /* 0x000000360300720c */ /* 0x040fe20003f44070 */
        /* <DEDUP_REMOVED lines=9> */
[----:B------:R-:W-:-:S02]  /*1e30*/  ISETP.GT.U32.AND P0, PT, R3, R64, PT ;  /* 0x000000400300720c */ /* 0x000fc40003f04070 */
        /* <DEDUP_REMOVED lines=12> */
[----:B------:R-:W-:-:S02]  /*1f00*/  ISETP.NE.AND P0, PT, R25, RZ, PT ;  /* 0x000000ff1900720c */ /* 0x000fc40003f05270 */
[----:B------:R-:W-:Y:S01]  /*1f10*/  LOP3.LUT R3, RZ, R25, RZ, 0x33, !PT ;  /* 0x00000019ff037212 */ /* 0x000fe200078e33ff */
[----:B------:R-:W-:Y:S01]  /*1f20*/  @!P2 IMAD.MOV R54, RZ, RZ, -R54 ;  /* 0x000000ffff36a224 */ /* 0x000fe200078e0a36 */
[----:B------:R-:W-:Y:S01]  /*1f30*/  SHF.R.S32.HI R0, RZ, 0x6, R0 ;  /* 0x00000006ff007819 */ /* 0x000fe20000011400 */
[----:B------:R-:W-:Y:S01]  /*1f40*/  @!P4 IMAD.MOV R56, RZ, RZ, -R56 ;  /* 0x000000ffff38c224 */ /* 0x000fe200078e0a38 */
[C---:B------:R-:W-:Y:S01]  /*1f50*/  SEL R4, R3.reuse, R14, !P0 ;  /* 0x0000000e03047207 */ /* 0x040fe20004000000 */
[----:B------:R-:W-:Y:S01]  /*1f60*/  @!P3 IMAD.MOV R58, RZ, RZ, -R58 ;  /* 0x000000ffff3ab224 */ /* 0x000fe200078e0a3a */
[C---:B------:R-:W-:Y:S01]  /*1f70*/  SEL R5, R3.reuse, R15, !P0 ;  /* 0x0000000f03057207 */ /* 0x040fe20004000000 */
[----:B------:R-:W-:Y:S01]  /*1f80*/  @!P1 IMAD.MOV R60, RZ, RZ, -R60 ;  /* 0x000000ffff3c9224 */ /* 0x000fe200078e0a3c */
[----:B------:R-:W1:Y:S01]  /*1f90*/  LDC.64 R14, c[0x0][0x218] ;  /* 0x00008600ff0e7b82 */ /* 0x000e620000000a00 */
[C---:B------:R-:W-:Y:S01]  /*1fa0*/  SEL R9, R3.reuse, R9, !P0 ;  /* 0x0000000903097207 */ /* 0x040fe20004000000 */
[----:B------:R-:W-:Y:S01]  /*1fb0*/  @!P6 IMAD.MOV R62, RZ, RZ, -R62 ;  /* 0x000000ffff3ee224 */ /* 0x000fe200078e0a3e */
[C---:B------:R-:W-:Y:S01]  /*1fc0*/  SEL R7, R3.reuse, R7, !P0 ;  /* 0x0000000703077207 */ /* 0x040fe20004000000 */
[----:B------:R-:W-:Y:S01]  /*1fd0*/  @!P5 IMAD.MOV R64, RZ, RZ, -R64 ;  /* 0x000000ffff40d224 */ /* 0x000fe200078e0a40 */
[----:B------:R-:W-:Y:S01]  /*1fe0*/  SEL R8, R3, R8, !P0 ;  /* 0x0000000803087207 */ /* 0x000fe20004000000 */
[-C--:B0-----:R-:W-:Y:S01]  /*1ff0*/  IMAD R33, R9, R27.reuse, RZ ;  /* 0x0000001b09217224 */ /* 0x081fe200078e02ff */
[----:B------:R-:W-:Y:S01]  /*2000*/  SEL R22, R3, R22, !P0 ;  /* 0x0000001603167207 */ /* 0x000fe20004000000 */
[----:B------:R-:W-:Y:S01]  /*2010*/  IMAD R7, R7, R27, RZ ;  /* 0x0000001b07077224 */ /* 0x000fe200078e02ff */
[C---:B------:R-:W-:Y:S01]  /*2020*/  SEL R6, R3.reuse, R6, !P0 ;  /* 0x0000000603067207 */ /* 0x040fe20004000000 */
[----:B------:R-:W-:Y:S01]  /*2030*/  IMAD R25, R2, UR8, RZ ;  /* 0x0000000802197c24 */ /* 0x000fe2000f8e02ff */
[C---:B------:R-:W-:Y:S01]  /*2040*/  SEL R13, R3.reuse, R13, !P0 ;  /* 0x0000000d030d7207 */ /* 0x040fe20004000000 */
[-C--:B------:R-:W-:Y:S01]  /*2050*/  IMAD R29, R8, R27.reuse, RZ ;  /* 0x0000001b081d7224 */ /* 0x080fe200078e02ff */
[C---:B------:R-:W-:Y:S01]  /*2060*/  SEL R20, R3.reuse, R20, !P0 ;  /* 0x0000001403147207 */ /* 0x040fe20004000000 */
[----:B------:R-:W-:Y:S01]  /*2070*/  IMAD R22, R22, R27, RZ ;  /* 0x0000001b16167224 */ /* 0x000fe200078e02ff */
[C---:B------:R-:W-:Y:S01]  /*2080*/  SEL R21, R3.reuse, R21, !P0 ;  /* 0x0000001503157207 */ /* 0x040fe20004000000 */
[----:B------:R-:W-:Y:S01]  /*2090*/  IMAD R31, R6, R27, RZ ;  /* 0x0000001b061f7224 */ /* 0x000fe200078e02ff */
[----:B------:R-:W-:Y:S01]  /*20a0*/  SEL R23, R3, R23, !P0 ;  /* 0x0000001703177207 */ /* 0x000fe20004000000 */
[-C--:B------:R-:W-:Y:S01]  /*20b0*/  IMAD R13, R13, R27.reuse, RZ ;  /* 0x0000001b0d0d7224 */ /* 0x080fe200078e02ff */
[C---:B------:R-:W-:Y:S01]  /*20c0*/  SEL R24, R3.reuse, R24, !P0 ;  /* 0x0000001803187207 */ /* 0x040fe20004000000 */
[-C--:B------:R-:W-:Y:S01]  /*20d0*/  IMAD R107, R4, R27.reuse, RZ ;  /* 0x0000001b046b7224 */ /* 0x080fe200078e02ff */
[----:B------:R-:W-:Y:S01]  /*20e0*/  SEL R26, R3, R26, !P0 ;  /* 0x0000001a031a7207 */ /* 0x000fe20004000000 */
[-C--:B------:R-:W-:Y:S01]  /*20f0*/  IMAD R111, R5, R27.reuse, RZ ;  /* 0x0000001b056f7224 */ /* 0x080fe200078e02ff */
[C---:B------:R-:W-:Y:S01]  /*2100*/  SEL R28, R3.reuse, R28, !P0 ;  /* 0x0000001c031c7207 */ /* 0x040fe20004000000 */
[-C--:B------:R-:W-:Y:S01]  /*2110*/  IMAD R20, R20, R27.reuse, RZ ;  /* 0x0000001b14147224 */ /* 0x080fe200078e02ff */
[----:B------:R-:W-:Y:S01]  /*2120*/  SEL R30, R3, R30, !P0 ;  /* 0x0000001e031e7207 */ /* 0x000fe20004000000 */
[-C--:B------:R-:W-:Y:S01]  /*2130*/  IMAD R21, R21, R27.reuse, RZ ;  /* 0x0000001b15157224 */ /* 0x080fe200078e02ff */
[----:B------:R-:W-:Y:S01]  /*2140*/  SEL R32, R3, R32, !P0 ;  /* 0x0000002003207207 */ /* 0x000fe20004000000 */
[-C--:B------:R-:W-:Y:S01]  /*2150*/  IMAD R77, R23, R27.reuse, RZ ;  /* 0x0000001b174d7224 */ /* 0x080fe200078e02ff */
[C---:B------:R-:W-:Y:S01]  /*2160*/  SEL R34, R3.reuse, R34, !P0 ;  /* 0x0000002203227207 */ /* 0x040fe20004000000 */
        /* <DEDUP_REMOVED lines=29> */
[----:B------:R-:W-:Y:S01]  /*2340*/  SEL R3, R3, R64, !P0 ;  /* 0x0000004003037207 */ /* 0x000fe20004000000 */
[-C--:B------:R-:W-:Y:S01]  /*2350*/  IMAD R54, R54, R27.reuse, RZ ;  /* 0x0000001b36367224 */ /* 0x080fe200078e02ff */
[-C--:B-1----:R-:W-:Y:S01]  /*2360*/  LEA R2, P3, R33, R14.reuse, 0x1 ;  /* 0x0000000e21027211 */ /* 0x082fe200078608ff */
[-C--:B------:R-:W-:Y:S01]  /*2370*/  IMAD R37, R56, R27.reuse, RZ ;  /* 0x0000001b38257224 */ /* 0x080fe200078e02ff */
[-C--:B------:R-:W-:Y:S01]  /*2380*/  LEA R8, P6, R7, R14.reuse, 0x1 ;  /* 0x0000000e07087211 */ /* 0x080fe200078c08ff */
[-C--:B------:R-:W-:Y:S01]  /*2390*/  IMAD R58, R58, R27.reuse, RZ ;  /* 0x0000001b3a3a7224 */ /* 0x080fe200078e02ff */
[-C--:B------:R-:W-:Y:S01]  /*23a0*/  LEA R6, P1, R29, R14.reuse, 0x1 ;  /* 0x0000000e1d067211 */ /* 0x080fe200078208ff */
[----:B------:R-:W-:Y:S01]  /*23b0*/  IMAD R60, R60, R27, RZ ;  /* 0x0000001b3c3c7224 */ /* 0x000fe200078e02ff */
[----:B------:R-:W-:Y:S01]  /*23c0*/  LEA.HI.X.SX32 R9, R7, R15, 0x1, P6 ;  /* 0x0000000f07097211 */ /* 0x000fe200030f0eff */
[----:B------:R-:W-:Y:S01]  /*23d0*/  IMAD R62, R62, R27, RZ ;  /* 0x0000001b3e3e7224 */ /* 0x000fe200078e02ff */
[----:B------:R-:W-:Y:S01]  /*23e0*/  LEA.HI.X.SX32 R7, R29, R15, 0x1, P1 ;  /* 0x0000000f1d077211 */ /* 0x000fe200008f0eff */
[----:B------:R-:W-:Y:S01]  /*23f0*/  IMAD R27, R3, R27, RZ ;  /* 0x0000001b031b7224 */ /* 0x000fe200078e02ff */
[----:B------:R-:W-:Y:S01]  /*2400*/  LEA.HI.X.SX32 R3, R33, R15, 0x1, P3 ;  /* 0x0000000f21037211 */ /* 0x000fe200018f0eff */
[----:B------:R-:W0:Y:S01]  /*2410*/  LDC R23, c[0x0][0x238] ;  /* 0x00008e00ff177b82 */ /* 0x000e220000000800 */
[-C--:B------:R-:W-:Y:S01]  /*2420*/  LEA R78, P3, R22, R14.reuse, 0x1 ;  /* 0x0000000e164e7211 */ /* 0x080fe200078608ff */
[----:B------:R-:W-:Y:S01]  /*2430*/  ULDC.64 UR8, c[0x0][0x210] ;  /* 0x0000840000087ab9 */ /* 0x000fe20000000a00 */
[----:B------:R-:W-:-:S02]  /*2440*/  LEA R4, P2, R31, R14, 0x1 ;  /* 0x0000000e1f047211 */ /* 0x000fc400078408ff */
[-C--:B------:R-:W-:Y:S02]  /*2450*/  LEA R104, P4, R13, R14.reuse, 0x1 ;  /* 0x0000000e0d687211 */ /* 0x080fe400078808ff */
[-C--:B------:R-:W-:Y:S02]  /*2460*/  LEA R106, P5, R107, R14.reuse, 0x1 ;  /* 0x0000000e6b6a7211 */ /* 0x080fe400078a08ff */
[-C--:B------:R-:W-:Y:S02]  /*2470*/  LEA R110, P6, R111, R14.reuse, 0x1 ;  /* 0x0000000e6f6e7211 */ /* 0x080fe400078c08ff */
[----:B------:R-:W-:Y:S02]  /*2480*/  LEA R40, P1, R20, R14, 0x1 ;  /* 0x0000000e14287211 */ /* 0x000fe400078208ff */
[-C--:B------:R-:W-:Y:S02]  /*2490*/  LEA.HI.X.SX32 R79, R22, R15.reuse, 0x1, P3 ;  /* 0x0000000f164f7211 */ /* 0x080fe400018f0eff */
[----:B------:R-:W1:Y:S01]  /*24a0*/  LDC R22, c[0x0][0x23c] ;  /* 0x00008f00ff167b82 */ /* 0x000e620000000800 */
[----:B------:R-:W-:-:S02]  /*24b0*/  LEA.HI.X.SX32 R5, R31, R15, 0x1, P2 ;  /* 0x0000000f1f057211 */ /* 0x000fc400010f0eff */
[-C--:B------:R-:W-:Y:S01]  /*24c0*/  LEA.HI.X.SX32 R105, R13, R15.reuse, 0x1, P4 ;  /* 0x0000000f0d697211 */ /* 0x080fe200020f0eff */
[----:B------:R-:W-:Y:S01]  /*24d0*/  IMAD.SHL.U32 R13, R10, 0x2, RZ ;  /* 0x000000020a0d7824 */ /* 0x000fe200078e00ff */
[-C--:B------:R-:W-:Y:S02]  /*24e0*/  LEA.HI.X.SX32 R107, R107, R15.reuse, 0x1, P5 ;  /* 0x0000000f6b6b7211 */ /* 0x080fe400028f0eff */
[-C--:B------:R-:W-:Y:S02]  /*24f0*/  LEA.HI.X.SX32 R111, R111, R15.reuse, 0x1, P6 ;  /* 0x0000000f6f6f7211 */ /* 0x080fe400030f0eff */
[----:B------:R-:W-:Y:S01]  /*2500*/  LEA.HI.X.SX32 R113, R20, R15, 0x1, P1 ;  /* 0x0000000f14717211 */ /* 0x000fe200008f0eff */
[-C--:B0-----:R-:W-:Y:S01]  /*2510*/  IMAD R90, R90, R23.reuse, RZ ;  /* 0x000000175a5a7224 */ /* 0x081fe200078e02ff */
[-C--:B------:R-:W-:Y:S01]  /*2520*/  LEA R112, P2, R21, R14.reuse, 0x1 ;  /* 0x0000000e15707211 */ /* 0x080fe200078408ff */
[-C--:B------:R-:W-:Y:S01]  /*2530*/  IMAD R98, R98, R23.reuse, RZ ;  /* 0x0000001762627224 */ /* 0x080fe200078e02ff */
[-C--:B------:R-:W-:Y:S01]  /*2540*/  LEA R76, P4, R77, R14.reuse, 0x1 ;  /* 0x0000000e4d4c7211 */ /* 0x080fe200078808ff */
[-C--:B------:R-:W-:Y:S01]  /*2550*/  IMAD R97, R97, R23.reuse, RZ ;  /* 0x0000001761617224 */ /* 0x080fe200078e02ff */
[-C--:B------:R-:W-:Y:S01]  /*2560*/  LEA R124, P5, R24, R14.reuse, 0x1 ;  /* 0x0000000e187c7211 */ /* 0x080fe200078a08ff */
        /* <DEDUP_REMOVED lines=25> */
[----:B------:R-:W-:Y:S01]  /*2700*/  LEA R118, P1, R119, R14, 0x1 ;  /* 0x0000000e77767211 */ /* 0x000fe200078208ff */
[----:B-1----:R-:W-:Y:S01]  /*2710*/  IMAD R99, R99, R22, RZ ;  /* 0x0000001663637224 */ /* 0x002fe200078e02ff */
[-C--:B------:R-:W-:Y:S01]  /*2720*/  LEA.HI.X.SX32 R133, R30, R15.reuse, 0x1, P2 ;  /* 0x0000000f1e857211 */ /* 0x080fe200010f0eff */
[----:B------:R-:W-:Y:S01]  /*2730*/  IMAD.SHL.U32 R101, R22, 0x40, RZ ;  /* 0x0000004016657824 */ /* 0x000fe200078e00ff */
[----:B------:R-:W-:-:S02]  /*2740*/  LEA.HI.X.SX32 R131, R32, R15, 0x1, P3 ;  /* 0x0000000f20837211 */ /* 0x000fc400018f0eff */
[-C--:B------:R-:W-:Y:S02]  /*2750*/  LEA.HI.X.SX32 R129, R34, R15.reuse, 0x1, P4 ;  /* 0x0000000f22817211 */ /* 0x080fe400020f0eff */
[-C--:B------:R-:W-:Y:S02]  /*2760*/  LEA.HI.X.SX32 R127, R36, R15.reuse, 0x1, P5 ;  /* 0x0000000f247f7211 */ /* 0x080fe400028f0eff */
[-C--:B------:R-:W-:Y:S02]  /*2770*/  LEA.HI.X.SX32 R121, R38, R15.reuse, 0x1, P6 ;  /* 0x0000000f26797211 */ /* 0x080fe400030f0eff */
[----:B------:R-:W-:Y:S02]  /*2780*/  LEA.HI.X.SX32 R119, R119, R15, 0x1, P1 ;  /* 0x0000000f77777211 */ /* 0x000fe400008f0eff */
[-C--:B------:R-:W-:Y:S02]  /*2790*/  LEA R116, P2, R42, R14.reuse, 0x1 ;  /* 0x0000000e2a747211 */ /* 0x080fe400078408ff */
[----:B------:R-:W-:-:S02]  /*27a0*/  LEA R108, P3, R109, R14, 0x1 ;  /* 0x0000000e6d6c7211 */ /* 0x000fc400078608ff */
[-C--:B------:R-:W-:Y:S02]  /*27b0*/  LEA R20, P4, R35, R14.reuse, 0x1 ;  /* 0x0000000e23147211 */ /* 0x080fe400078808ff */
[-C--:B------:R-:W-:Y:S02]  /*27c0*/  LEA R56, P5, R48, R14.reuse, 0x1 ;  /* 0x0000000e30387211 */ /* 0x080fe400078a08ff */
[-C--:B------:R-:W-:Y:S02]  /*27d0*/  LEA R44, P6, R50, R14.reuse, 0x1 ;  /* 0x0000000e322c7211 */ /* 0x080fe400078c08ff */
[----:B------:R-:W-:Y:S02]  /*27e0*/  LEA R46, P1, R52, R14, 0x1 ;  /* 0x0000000e342e7211 */ /* 0x000fe400078208ff */
[-C--:B------:R-:W-:Y:S02]  /*27f0*/  LEA.HI.X.SX32 R117, R42, R15.reuse, 0x1, P2 ;  /* 0x0000000f2a757211 */ /* 0x080fe400010f0eff */
[----:B------:R-:W-:-:S02]  /*2800*/  LEA.HI.X.SX32 R109, R109, R15, 0x1, P3 ;  /* 0x0000000f6d6d7211 */ /* 0x000fc400018f0eff */
[-C--:B------:R-:W-:Y:S02]  /*2810*/  LEA.HI.X.SX32 R21, R35, R15.reuse, 0x1, P4 ;  /* 0x0000000f23157211 */ /* 0x080fe400020f0eff */
[-C--:B------:R-:W-:Y:S02]  /*2820*/  LEA.HI.X.SX32 R57, R48, R15.reuse, 0x1, P5 ;  /* 0x0000000f30397211 */ /* 0x080fe400028f0eff */
[----:B------:R-:W-:Y:S02]  /*2830*/  CS2R R48, SRZ ;  /* 0x0000000000307805 */ /* 0x000fe4000001ff00 */
[-C--:B------:R-:W-:Y:S02]  /*2840*/  LEA.HI.X.SX32 R61, R50, R15.reuse, 0x1, P6 ;  /* 0x0000000f323d7211 */ /* 0x080fe400030f0eff */
[----:B------:R-:W-:Y:S02]  /*2850*/  CS2R R50, SRZ ;  /* 0x0000000000327805 */ /* 0x000fe4000001ff00 */
[----:B------:R-:W-:-:S02]  /*2860*/  LEA.HI.X.SX32 R125, R52, R15, 0x1, P1 ;  /* 0x0000000f347d7211 */ /* 0x000fc400008f0eff */
[----:B------:R-:W-:Y:S02]  /*2870*/  CS2R R52, SRZ ;  /* 0x0000000000347805 */ /* 0x000fe4000001ff00 */
[-C--:B------:R-:W-:Y:S02]  /*2880*/  LEA R136, P2, R54, R14.reuse, 0x1 ;  /* 0x0000000e36887211 */ /* 0x080fe400078408ff */
[-C--:B------:R-:W-:Y:S02]  /*2890*/  LEA R32, P3, R37, R14.reuse, 0x1 ;  /* 0x0000000e25207211 */ /* 0x080fe400078608ff */
[-C--:B------:R-:W-:Y:S02]  /*28a0*/  LEA R43, P4, R58, R14.reuse, 0x1 ;  /* 0x0000000e3a2b7211 */ /* 0x080fe400078808ff */
[-C--:B------:R-:W-:Y:S02]  /*28b0*/  LEA R45, P5, R60, R14.reuse, 0x1 ;  /* 0x0000000e3c2d7211 */ /* 0x080fe400078a08ff */
[----:B------:R-:W-:-:S02]  /*28c0*/  LEA R38, P6, R62, R14, 0x1 ;  /* 0x0000000e3e267211 */ /* 0x000fc400078c08ff */
[----:B------:R-:W-:Y:S01]  /*28d0*/  LEA R47, P1, R27, R14, 0x1 ;  /* 0x0000000e1b2f7211 */ /* 0x000fe200078208ff */
[----:B------:R-:W-:Y:S01]  /*28e0*/  IMAD.SHL.U32 R14, R10, 0x8, RZ ;  /* 0x000000080a0e7824 */ /* 0x000fe200078e00ff */
[----:B------:R-:W-:Y:S02]  /*28f0*/  LEA R102, P0, R25, UR8, 0x1 ;  /* 0x0000000819667c11 */ /* 0x000fe4000f8008ff */
[-C--:B------:R-:W-:Y:S02]  /*2900*/  LEA.HI.X.SX32 R137, R54, R15.reuse, 0x1, P2 ;  /* 0x0000000f36897211 */ /* 0x080fe400010f0eff */
[----:B------:R-:W-:Y:S02]  /*2910*/  CS2R R54, SRZ ;  /* 0x0000000000367805 */ /* 0x000fe4000001ff00 */
[-C--:B------:R-:W-:Y:S02]  /*2920*/  LEA.HI.X.SX32 R33, R37, R15.reuse, 0x1, P3 ;  /* 0x0000000f25217211 */ /* 0x080fe400018f0eff */
[----:B------:R-:W-:-:S02]  /*2930*/  LEA.HI.X.SX32 R58, R58, R15, 0x1, P4 ;  /* 0x0000000f3a3a7211 */ /* 0x000fc400020f0eff */
[-C--:B------:R-:W-:Y:S02]  /*2940*/  LEA.HI.X.SX32 R114, R60, R15.reuse, 0x1, P5 ;  /* 0x0000000f3c727211 */ /* 0x080fe400028f0eff */
[-C--:B------:R-:W-:Y:S02]  /*2950*/  LEA.HI.X.SX32 R39, R62, R15.reuse, 0x1, P6 ;  /* 0x0000000f3e277211 */ /* 0x080fe400030f0eff */
[----:B------:R-:W-:Y:S01]  /*2960*/  LEA.HI.X.SX32 R138, R27, R15, 0x1, P1 ;  /* 0x0000000f1b8a7211 */ /* 0x000fe200008f0eff */
[----:B------:R-:W-:Y:S01]  /*2970*/  IMAD.SHL.U32 R15, R23, 0x40, RZ ;  /* 0x00000040170f7824 */ /* 0x000fe200078e00ff */
[----:B------:R-:W-:-:S07]  /*2980*/  LEA.HI.X.SX32 R103, R25, UR9, 0x1, P0 ;  /* 0x0000000919677c11 */ /* 0x000fce00080f0eff */
.L_x_2:
[----:B------:R-:W-:Y:S01]  /*2990*/  SHF.R.U32.HI R34, RZ, 0x5, R10 ;  /* 0x00000005ff227819 */ /* 0x000fe2000001160a */
[----:B------:R-:W-:Y:S01]  /*29a0*/  IMAD.WIDE R22, R90, 0x2, R102 ;  /* 0x000000025a167825 */ /* 0x000fe200078e0266 */
[----:B------:R-:W-:Y:S02]  /*29b0*/  PRMT R67, RZ, 0x7610, R67 ;  /* 0x00007610ff437816 */ /* 0x000fe40000000043 */
[----:B------:R-:W-:-:S04]  /*29c0*/  SGXT.U32 R34, R34, 0x2 ;  /* 0x000000022222781a */ /* 0x000fc80000000000 */
[C---:B------:R-:W-:Y:S02]  /*29d0*/  ISETP.GE.AND P0, PT, R34.reuse, UR5, PT ;  /* 0x0000000522007c0c */ /* 0x040fe4000bf06270 */
[C---:B------:R-:W-:Y:S02]  /*29e0*/  LOP3.LUT R24, R34.reuse, 0x4, RZ, 0xfc, !PT ;  /* 0x0000000422187812 */ /* 0x040fe400078efcff */
[----:B------:R-:W-:Y:S02]  /*29f0*/  LOP3.LUT R25, R34, 0x8, RZ, 0xfc, !PT ;  /* 0x0000000822197812 */ /* 0x000fe400078efcff */
[----:B------:R-:W-:Y:S02]  /*2a00*/  ISETP.GE.AND P1, PT, R24, UR5, PT ;  /* 0x0000000518007c0c */ /* 0x000fe4000bf26270 */
[----:B------:R-:W-:Y:S02]  /*2a10*/  ISETP.GE.AND P2, PT, R25, UR5, PT ;  /* 0x0000000519007c0c */ /* 0x000fe4000bf46270 */
[----:B------:R-:W-:-:S02]  /*2a20*/  LOP3.LUT R24, R34, 0xc, RZ, 0xfc, !PT ;  /* 0x0000000c22187812 */ /* 0x000fc400078efcff */
[C---:B------:R-:W-:Y:S01]  /*2a30*/  LOP3.LUT R25, R34.reuse, 0x10, RZ, 0xfc, !PT ;  /* 0x0000001022197812 */ /* 0x040fe200078efcff */
[----:B------:R0:W2:Y:S01]  /*2a40*/  @!P0 LDG.E.U16 R67, desc[UR6][R22.64] ;  /* 0x0000000616438981 */ /* 0x0000a2000c1e1500 */
[----:B------:R-:W-:Y:S01]  /*2a50*/  LOP3.LUT R26, R34, 0x14, RZ, 0xfc, !PT ;  /* 0x00000014221a7812 */ /* 0x000fe200078efcff */
[--C-:B------:R-:W-:Y:S01]  /*2a60*/  IMAD.WIDE R30, R100, 0x2, R102.reuse ;  /* 0x00000002641e7825 */ /* 0x100fe200078e0266 */
[----:B------:R-:W-:Y:S02]  /*2a70*/  LOP3.LUT R27, R34, 0x18, RZ, 0xfc, !PT ;  /* 0x00000018221b7812 */ /* 0x000fe400078efcff */
[----:B------:R-:W-:Y:S02]  /*2a80*/  ISETP.GE.AND P3, PT, R24, UR5, PT ;  /* 0x0000000518007c0c */ /* 0x000fe4000bf66270 */
[----:B------:R-:W-:Y:S01]  /*2a90*/  ISETP.GE.AND P4, PT, R25, UR5, PT ;  /* 0x0000000519007c0c */ /* 0x000fe2000bf86270 */
[----:B------:R-:W-:Y:S01]  /*2aa0*/  IMAD.WIDE R24, R96, 0x2, R102 ;  /* 0x0000000260187825 */ /* 0x000fe200078e0266 */
[----:B------:R-:W-:-:S02]  /*2ab0*/  PRMT R75, RZ, 0x7610, R75 ;  /* 0x00007610ff4b7816 */ /* 0x000fc4000000004b */
[----:B------:R-:W-:Y:S02]  /*2ac0*/  ISETP.GE.AND P6, PT, R26, UR5, PT ;  /* 0x000000051a007c0c */ /* 0x000fe4000bfc6270 */
[----:B------:R-:W-:Y:S01]  /*2ad0*/  ISETP.GE.AND P0, PT, R27, UR5, PT ;  /* 0x000000051b007c0c */ /* 0x000fe2000bf06270 */
[----:B------:R-:W-:Y:S01]  /*2ae0*/  IMAD.WIDE R26, R95, 0x2, R102 ;  /* 0x000000025f1a7825 */ /* 0x000fe200078e0266 */
[----:B------:R-:W-:Y:S01]  /*2af0*/  PRMT R74, RZ, 0x7610, R74 ;  /* 0x00007610ff4a7816 */ /* 0x000fe2000000004a */
[----:B------:R-:W3:Y:S01]  /*2b00*/  @!P1 LDG.E.U16 R75, desc[UR6][R24.64] ;  /* 0x00000006184b9981 */ /* 0x000ee2000c1e1500 */
[C---:B0-----:R-:W-:Y:S02]  /*2b10*/  LOP3.LUT R22, R34.reuse, 0x1c, RZ, 0xfc, !PT ;  /* 0x0000001c22167812 */ /* 0x041fe400078efcff */
[----:B------:R-:W-:Y:S02]  /*2b20*/  LOP3.LUT R23, R34, 0x20, RZ, 0xfc, !PT ;  /* 0x0000002022177812 */ /* 0x000fe400078efcff */
[----:B------:R-:W-:Y:S01]  /*2b30*/  ISETP.GE.AND P1, PT, R22, UR5, PT ;  /* 0x0000000516007c0c */ /* 0x000fe2000bf26270 */
[----:B------:R0:W4:Y:S01]  /*2b40*/  @!P2 LDG.E.U16 R74, desc[UR6][R26.64] ;  /* 0x000000061a4aa981 */ /* 0x000122000c1e1500 */
[----:B------:R-:W-:Y:S01]  /*2b50*/  ISETP.GE.AND P2, PT, R23, UR5, PT ;  /* 0x0000000517007c0c */ /* 0x000fe2000bf46270 */
[----:B------:R-:W-:Y:S01]  /*2b60*/  IMAD.WIDE R22, R89, 0x2, R102 ;  /* 0x0000000259167825 */ /* 0x000fe200078e0266 */
[----:B------:R-:W-:-:S02]  /*2b70*/  PRMT R84, RZ, 0x7610, R84 ;  /* 0x00007610ff547816 */ /* 0x000fc40000000054 */
[----:B------:R-:W-:Y:S01]  /*2b80*/  PRMT R42, RZ, 0x7610, R42 ;  /* 0x00007610ff2a7816 */ /* 0x000fe2000000002a */
[----:B------:R-:W-:Y:S01]  /*2b90*/  IMAD.WIDE R28, R17, 0x2, R102 ;  /* 0x00000002111c7825 */ /* 0x000fe200078e0266 */
[----:B------:R-:W-:Y:S02]  /*2ba0*/  PRMT R86, RZ, 0x7610, R86 ;  /* 0x00007610ff567816 */ /* 0x000fe40000000056 */
[----:B------:R1:W5:Y:S01]  /*2bb0*/  @!P4 LDG.E.U16 R84, desc[UR6][R22.64] ;  /* 0x000000061654c981 */ /* 0x000362000c1e1500 */
[----:B0-----:R-:W-:Y:S01]  /*2bc0*/  IMAD.WIDE R26, R94, 0x2, R102 ;  /* 0x000000025e1a7825 */ /* 0x001fe200078e0266 */
[----:B------:R-:W-:Y:S02]  /*2bd0*/  PRMT R85, RZ, 0x7610, R85 ;  /* 0x00007610ff557816 */ /* 0x000fe40000000055 */
[----:B------:R-:W-:Y:S01]  /*2be0*/  LOP3.LUT R24, R34, 0x2c, RZ, 0xfc, !PT ;  /* 0x0000002c22187812 */ /* 0x000fe200078efcff */
[----:B------:R0:W3:Y:S01]  /*2bf0*/  @!P3 LDG.E.U16 R86, desc[UR6][R30.64] ;  /* 0x000000061e56b981 */ /* 0x0000e2000c1e1500 */
[----:B------:R-:W-:-:S02]  /*2c00*/  PRMT R65, RZ, 0x7610, R65 ;  /* 0x00007610ff417816 */ /* 0x000fc40000000041 */
[----:B-1----:R-:W-:Y:S01]  /*2c10*/  LOP3.LUT R22, R34, 0x38, RZ, 0xfc, !PT ;  /* 0x0000003822167812 */ /* 0x002fe200078efcff */
[----:B------:R-:W3:Y:S01]  /*2c20*/  @!P1 LDG.E.U16 R42, desc[UR6][R26.64] ;  /* 0x000000061a2a9981 */ /* 0x000ee2000c1e1500 */
[----:B------:R-:W-:Y:S01]  /*2c30*/  ISETP.GE.AND P5, PT, R24, UR5, PT ;  /* 0x0000000518007c0c */ /* 0x000fe2000bfa6270 */
[----:B------:R-:W-:Y:S01]  /*2c40*/  IMAD.WIDE R24, R88, 0x2, R102 ;  /* 0x0000000258187825 */ /* 0x000fe200078e0266 */
[----:B------:R-:W-:Y:S01]  /*2c50*/  ISETP.GE.AND P1, PT, R22, UR5, PT ;  /* 0x0000000516007c0c */ /* 0x000fe2000bf26270 */
[----:B------:R1:W3:Y:S01]  /*2c60*/  @!P6 LDG.E.U16 R85, desc[UR6][R28.64] ;  /* 0x000000061c55e981 */ /* 0x0002e2000c1e1500 */
[----:B------:R-:W-:Y:S01]  /*2c70*/  PRMT R66, RZ, 0x7610, R66 ;  /* 0x00007610ff427816 */ /* 0x000fe20000000042 */
[----:B------:R-:W-:Y:S01]  /*2c80*/  IMAD.WIDE R22, R19, 0x2, R102 ;  /* 0x0000000213167825 */ /* 0x000fe200078e0266 */
[C---:B------:R-:W-:Y:S01]  /*2c90*/  LOP3.LUT R35, R34.reuse, 0x24, RZ, 0xfc, !PT ;  /* 0x0000002422237812 */ /* 0x040fe200078efcff */
[----:B------:R1:W3:Y:S01]  /*2ca0*/  @!P0 LDG.E.U16 R65, desc[UR6][R24.64] ;  /* 0x0000000618418981 */ /* 0x0002e2000c1e1500 */
[----:B------:R-:W-:-:S02]  /*2cb0*/  LOP3.LUT R36, R34, 0x28, RZ, 0xfc, !PT ;  /* 0x0000002822247812 */ /* 0x000fc400078efcff */
[C---:B0-----:R-:W-:Y:S01]  /*2cc0*/  LOP3.LUT R30, R34.reuse, 0x30, RZ, 0xfc, !PT ;  /* 0x00000030221e7812 */ /* 0x041fe200078efcff */
[----:B------:R0:W3:Y:S01]  /*2cd0*/  @!P2 LDG.E.U16 R66, desc[UR6][R22.64] ;  /* 0x000000061642a981 */ /* 0x0000e2000c1e1500 */
[C---:B------:R-:W-:Y:S02]  /*2ce0*/  LOP3.LUT R31, R34.reuse, 0x34, RZ, 0xfc, !PT ;  /* 0x00000034221f7812 */ /* 0x040fe400078efcff */
[----:B-1----:R-:W-:Y:S02]  /*2cf0*/  LOP3.LUT R28, R34, 0x3c, RZ, 0xfc, !PT ;  /* 0x0000003c221c7812 */ /* 0x002fe400078efcff */
[----:B------:R-:W-:Y:S02]  /*2d00*/  ISETP.GE.AND P3, PT, R35, UR5, PT ;  /* 0x0000000523007c0c */ /* 0x000fe4000bf66270 */
[----:B------:R-:W-:Y:S02]  /*2d10*/  ISETP.GE.AND P4, PT, R36, UR5, PT ;  /* 0x0000000524007c0c */ /* 0x000fe4000bf86270 */
[----:B------:R-:W-:-:S02]  /*2d20*/  ISETP.GE.AND P6, PT, R30, UR5, PT ;  /* 0x000000051e007c0c */ /* 0x000fc4000bfc6270 */
[----:B------:R-:W-:Y:S02]  /*2d30*/  ISETP.GE.AND P0, PT, R31, UR5, PT ;  /* 0x000000051f007c0c */ /* 0x000fe4000bf06270 */
[----:B------:R-:W-:Y:S01]  /*2d40*/  ISETP.GE.AND P2, PT, R28, UR5, PT ;  /* 0x000000051c007c0c */ /* 0x000fe2000bf46270 */
[----:B------:R-:W-:Y:S01]  /*2d50*/  IMAD.WIDE R30, R18, 0x2, R102 ;  /* 0x00000002121e7825 */ /* 0x000fe200078e0266 */
[----:B------:R-:W-:Y:S02]  /*2d60*/  PRMT R64, RZ, 0x7610, R64 ;  /* 0x00007610ff407816 */ /* 0x000fe40000000040 */
[----:B------:R-:W-:Y:S01]  /*2d70*/  PRMT R72, RZ, 0x7610, R72 ;  /* 0x00007610ff487816 */ /* 0x000fe20000000048 */
[----:B------:R-:W-:Y:S01]  /*2d80*/  IMAD.WIDE R34, R92, 0x2, R102 ;  /* 0x000000025c227825 */ /* 0x000fe200078e0266 */
[----:B------:R-:W-:Y:S02]  /*2d90*/  PRMT R63, RZ, 0x7610, R63 ;  /* 0x00007610ff3f7816 */ /* 0x000fe4000000003f */
[----:B------:R-:W-:Y:S01]  /*2da0*/  PRMT R73, RZ, 0x7610, R73 ;  /* 0x00007610ff497816 */ /* 0x000fe20000000049 */
[----:B------:R-:W-:Y:S01]  /*2db0*/  IMAD.WIDE R36, R16, 0x2, R102 ;  /* 0x0000000210247825 */ /* 0x000fe200078e0266 */
[----:B------:R-:W-:Y:S01]  /*2dc0*/  PRMT R62, RZ, 0x7610, R62 ;  /* 0x00007610ff3e7816 */ /* 0x000fe2000000003e */
[----:B------:R-:W3:Y:S01]  /*2dd0*/  @!P3 LDG.E.U16 R64, desc[UR6][R30.64] ;  /* 0x000000061e40b981 */ /* 0x000ee2000c1e1500 */
[----:B------:R-:W-:Y:S01]  /*2de0*/  PRMT R87, RZ, 0x7610, R87 ;  /* 0x00007610ff577816 */ /* 0x000fe20000000057 */
[----:B------:R-:W-:Y:S01]  /*2df0*/  IMAD.WIDE R24, R93, 0x2, R102 ;  /* 0x000000025d187825 */ /* 0x000fe200078e0266 */
[----:B------:R-:W-:Y:S01]  /*2e00*/  PRMT R59, RZ, 0x7610, R59 ;  /* 0x00007610ff3b7816 */ /* 0x000fe2000000003b */
[----:B------:R-:W3:Y:S02]  /*2e10*/  @!P4 LDG.E.U16 R72, desc[UR6][R34.64] ;  /* 0x000000062248c981 */ /* 0x000ee4000c1e1500 */
[----:B------:R-:W-:-:S02]  /*2e20*/  IMAD.WIDE R28, R91, 0x2, R102 ;  /* 0x000000025b1c7825 */ /* 0x000fc400078e0266 */
[----:B------:R1:W3:Y:S02]  /*2e30*/  @!P5 LDG.E.U16 R63, desc[UR6][R36.64] ;  /* 0x00000006243fd981 */ /* 0x0002e4000c1e1500 */
[--C-:B0-----:R-:W-:Y:S02]  /*2e40*/  IMAD.WIDE R22, R97, 0x2, R102.reuse ;  /* 0x0000000261167825 */ /* 0x101fe400078e0266 */
[----:B------:R-:W3:Y:S02]  /*2e50*/  @!P6 LDG.E.U16 R73, desc[UR6][R24.64] ;  /* 0x000000061849e981 */ /* 0x000ee4000c1e1500 */
[----:B------:R-:W-:Y:S02]  /*2e60*/  IMAD.WIDE R26, R98, 0x2, R102 ;  /* 0x00000002621a7825 */ /* 0x000fe400078e0266 */
[----:B------:R-:W3:Y:S04]  /*2e70*/  @!P0 LDG.E.U16 R62, desc[UR6][R28.64] ;  /* 0x000000061c3e8981 */ /* 0x000ee8000c1e1500 */
[----:B------:R0:W3:Y:S04]  /*2e80*/  @!P1 LDG.E.U16 R87, desc[UR6][R22.64] ;  /* 0x0000000616579981 */ /* 0x0000e8000c1e1500 */
[----:B------:R0:W3:Y:S01]  /*2e90*/  @!P2 LDG.E.U16 R59, desc[UR6][R26.64] ;  /* 0x000000061a3ba981 */ /* 0x0000e2000c1e1500 */
[----:B------:R-:W-:-:S04]  /*2ea0*/  LOP3.LUT R60, R10, 0x3f, RZ, 0xc0, !PT ;  /* 0x0000003f0a3c7812 */ /* 0x000fc800078ec0ff */
[----:B------:R-:W-:Y:S01]  /*2eb0*/  ISETP.GE.AND P0, PT, R60, UR5, PT ;  /* 0x000000053c007c0c */ /* 0x000fe2000bf06270 */
[----:B-1----:R-:W-:Y:S02]  /*2ec0*/  IMAD.MOV.U32 R36, RZ, RZ, R47 ;  /* 0x000000ffff247224 */ /* 0x002fe400078e002f */
[----:B------:R-:W-:Y:S02]  /*2ed0*/  IMAD.MOV.U32 R37, RZ, RZ, R138 ;  /* 0x000000ffff257224 */ /* 0x000fe400078e008a */
[----:B------:R-:W-:Y:S02]  /*2ee0*/  IMAD.MOV.U32 R34, RZ, RZ, R43 ;  /* 0x000000ffff227224 */ /* 0x000fe400078e002b */
[--C-:B------:R-:W-:Y:S01]  /*2ef0*/  IMAD.MOV.U32 R35, RZ, RZ, R58.reuse ;  /* 0x000000ffff237224 */ /* 0x100fe200078e003a */
[----:B------:R-:W-:Y:S01]  /*2f00*/  PRMT R58, RZ, 0x7610, R58 ;  /* 0x00007610ff3a7816 */ /* 0x000fe2000000003a */
[----:B0-----:R-:W-:Y:S01]  /*2f10*/  IMAD.MOV.U32 R22, RZ, RZ, R45 ;  /* 0x000000ffff167224 */ /* 0x001fe200078e002d */
[----:B------:R-:W-:Y:S01]  /*2f20*/  PRMT R43, RZ, 0x7610, R43 ;  /* 0x00007610ff2b7816 */ /* 0x000fe2000000002b */
[----:B------:R-:W-:-:S02]  /*2f30*/  IMAD.MOV.U32 R23, RZ, RZ, R114 ;  /* 0x000000ffff177224 */ /* 0x000fc400078e0072 */
[C---:B------:R-:W-:Y:S01]  /*2f40*/  IMAD.WIDE R24, R99.reuse, 0x2, R36 ;  /* 0x0000000263187825 */ /* 0x040fe200078e0224 */
[----:B------:R-:W-:Y:S01]  /*2f50*/  BAR.SYNC.DEFER_BLOCKING 0x0 ;  /* 0x0000000000007b1d */ /* 0x000fe20000010000 */
[----:B------:R-:W-:Y:S02]  /*2f60*/  PRMT R45, RZ, 0x7610, R45 ;  /* 0x00007610ff2d7816 */ /* 0x000fe4000000002d */
[----:B------:R-:W-:-:S04]  /*2f70*/  IMAD.WIDE R30, R99, 0x2, R34 ;  /* 0x00000002631e7825 */ /* 0x000fc800078e0222 */
[C---:B------:R-:W-:Y:S01]  /*2f80*/  IMAD.WIDE R28, R99.reuse, 0x2, R22 ;  /* 0x00000002631c7825 */ /* 0x040fe200078e0216 */
[----:B------:R-:W-:Y:S02]  /*2f90*/  PRMT R47, RZ, 0x7610, R47 ;  /* 0x00007610ff2f7816 */ /* 0x000fe4000000002f */
[----:B------:R-:W-:Y:S01]  /*2fa0*/  PRMT R146, RZ, 0x7610, R146 ;  /* 0x00007610ff927816 */ /* 0x000fe20000000092 */
[----:B------:R-:W-:Y:S01]  /*2fb0*/  IMAD.WIDE R26, R99, 0x2, R38 ;  /* 0x00000002631a7825 */ /* 0x000fe200078e0226 */
[----:B------:R-:W-:Y:S01]  /*2fc0*/  PRMT R114, RZ, 0x7610, R114 ;  /* 0x00007610ff727816 */ /* 0x000fe20000000072 */
[----:B------:R0:W3:Y:S04]  /*2fd0*/  @!P0 LDG.E.U16 R58, desc[UR6][R24.64] ;  /* 0x00000006183a8981 */ /* 0x0000e8000c1e1500 */
[----:B------:R1:W3:Y:S04]  /*2fe0*/  @!P0 LDG.E.U16 R43, desc[UR6][R30.64] ;  /* 0x000000061e2b8981 */ /* 0x0002e8000c1e1500 */
[----:B------:R1:W3:Y:S01]  /*2ff0*/  @!P0 LDG.E.U16 R45, desc[UR6][R28.64] ;  /* 0x000000061c2d8981 */ /* 0x0002e2000c1e1500 */
[--C-:B0-----:R-:W-:Y:S01]  /*3000*/  IMAD.MOV.U32 R25, RZ, RZ, R57.reuse ;  /* 0x000000ffff197224 */ /* 0x101fe200078e0039 */
[----:B------:R-:W-:-:S02]  /*3010*/  PRMT R57, RZ, 0x7610, R57 ;  /* 0x00007610ff397816 */ /* 0x000fc40000000039 */
[----:B------:R-:W3:Y:S01]  /*3020*/  @!P0 LDG.E.U16 R47, desc[UR6][R26.64] ;  /* 0x000000061a2f8981 */ /* 0x000ee2000c1e1500 */
[----:B-1----:R-:W-:Y:S02]  /*3030*/  IMAD.MOV.U32 R30, RZ, RZ, R136 ;  /* 0x000000ffff1e7224 */ /* 0x002fe400078e0088 */
[----:B------:R-:W-:Y:S02]  /*3040*/  IMAD.MOV.U32 R31, RZ, RZ, R137 ;  /* 0x000000ffff1f7224 */ /* 0x000fe400078e0089 */
[----:B------:R-:W-:-:S04]  /*3050*/  IMAD.WIDE R136, R99, 0x2, R32 ;  /* 0x0000000263887825 */ /* 0x000fc800078e0220 */
[--C-:B------:R-:W-:Y:S01]  /*3060*/  IMAD.MOV.U32 R28, RZ, RZ, R46.reuse ;  /* 0x000000ffff1c7224 */ /* 0x100fe200078e002e */
[----:B------:R-:W-:Y:S01]  /*3070*/  PRMT R46, RZ, 0x7610, R46 ;  /* 0x00007610ff2e7816 */ /* 0x000fe2000000002e */
[C---:B------:R-:W-:Y:S01]  /*3080*/  IMAD.WIDE R138, R99.reuse, 0x2, R30 ;  /* 0x00000002638a7825 */ /* 0x040fe200078e021e */
[----:B------:R0:W3:Y:S03]  /*3090*/  @!P0 LDG.E.U16 R57, desc[UR6][R136.64] ;  /* 0x0000000688398981 */ /* 0x0000e6000c1e1500 */
[--C-:B------:R-:W-:Y:S01]  /*30a0*/  IMAD.MOV.U32 R24, RZ, RZ, R56.reuse ;  /* 0x000000ffff187224 */ /* 0x100fe200078e0038 */
[----:B------:R-:W-:Y:S01]  /*30b0*/  PRMT R56, RZ, 0x7610, R56 ;  /* 0x00007610ff387816 */ /* 0x000fe20000000038 */
[----:B------:R-:W-:Y:S01]  /*30c0*/  IMAD.MOV.U32 R29, RZ, RZ, R125 ;  /* 0x000000ffff1d7224 */ /* 0x000fe200078e007d */
[----:B------:R1:W3:Y:S01]  /*30d0*/  @!P0 LDG.E.U16 R46, desc[UR6][R138.64] ;  /* 0x000000068a2e8981 */ /* 0x0002e2000c1e1500 */
[----:B------:R-:W-:-:S04]  /*30e0*/  IMAD.WIDE R148, R99, 0x2, R24 ;  /* 0x0000000263947825 */ /* 0x000fc800078e0218 */
[C---:B0-----:R-:W-:Y:S01]  /*30f0*/  IMAD.WIDE R136, R99.reuse, 0x2, R20 ;  /* 0x0000000263887825 */ /* 0x041fe200078e0214 */
[----:B------:R-:W-:Y:S01]  /*3100*/  PRMT R150, RZ, 0x7610, R150 ;  /* 0x00007610ff967816 */ /* 0x000fe20000000096 */
[----:B------:R-:W3:Y:S02]  /*3110*/  @!P0 LDG.E.U16 R56, desc[UR6][R148.64] ;  /* 0x0000000694388981 */ /* 0x000ee4000c1e1500 */
[--C-:B------:R-:W-:Y:S01]  /*3120*/  IMAD.MOV.U32 R26, RZ, RZ, R44.reuse ;  /* 0x000000ffff1a7224 */ /* 0x100fe200078e002c */
[----:B------:R-:W-:Y:S01]  /*3130*/  PRMT R44, RZ, 0x7610, R44 ;  /* 0x00007610ff2c7816 */ /* 0x000fe2000000002c */
[----:B------:R-:W-:Y:S01]  /*3140*/  IMAD.MOV.U32 R27, RZ, RZ, R61 ;  /* 0x000000ffff1b7224 */ /* 0x000fe200078e003d */
[----:B------:R0:W3:Y:S01]  /*3150*/  @!P0 LDG.E.U16 R146, desc[UR6][R136.64] ;  /* 0x0000000688928981 */ /* 0x0000e2000c1e1500 */
[----:B-1----:R-:W-:Y:S01]  /*3160*/  IMAD.WIDE R138, R99, 0x2, R108 ;  /* 0x00000002638a7825 */ /* 0x002fe200078e026c */
[----:B------:R-:W-:-:S03]  /*3170*/  PRMT R61, RZ, 0x7610, R61 ;  /* 0x00007610ff3d7816 */ /* 0x000fc6000000003d */
[C---:B------:R-:W-:Y:S01]  /*3180*/  IMAD.WIDE R140, R99.reuse, 0x2, R28 ;  /* 0x00000002638c7825 */ /* 0x040fe200078e021c */
[----:B------:R-:W-:Y:S01]  /*3190*/  PRMT R145, RZ, 0x7610, R145 ;  /* 0x00007610ff917816 */ /* 0x000fe20000000091 */
[----:B------:R1:W3:Y:S02]  /*31a0*/  @!P0 LDG.E.U16 R114, desc[UR6][R138.64] ;  /* 0x000000068a728981 */ /* 0x0002e4000c1e1500 */
[C---:B0-----:R-:W-:Y:S01]  /*31b0*/  IMAD.WIDE R136, R99.reuse, 0x2, R126 ;  /* 0x0000000263887825 */ /* 0x041fe200078e027e */
[----:B------:R-:W-:Y:S01]  /*31c0*/  PRMT R148, RZ, 0x7610, R148 ;  /* 0x00007610ff947816 */ /* 0x000fe20000000094 */
[----:B------:R0:W3:Y:S02]  /*31d0*/  @!P0 LDG.E.U16 R44, desc[UR6][R140.64] ;  /* 0x000000068c2c8981 */ /* 0x0000e4000c1e1500 */
[C---:B------:R-:W-:Y:S01]  /*31e0*/  IMAD.WIDE R142, R99.reuse, 0x2, R26 ;  /* 0x00000002638e7825 */ /* 0x040fe200078e021a */
[----:B------:R-:W-:Y:S01]  /*31f0*/  PRMT R144, RZ, 0x7610, R144 ;  /* 0x00007610ff907816 */ /* 0x000fe20000000090 */
[----:B------:R0:W3:Y:S02]  /*3200*/  @!P0 LDG.E.U16 R150, desc[UR6][R136.64] ;  /* 0x0000000688968981 */ /* 0x0000e4000c1e1500 */
[C---:B------:R-:W-:Y:S01]  /*3210*/  IMAD.WIDE R152, R99.reuse, 0x2, R120 ;  /* 0x0000000263987825 */ /* 0x040fe200078e0278 */
[----:B------:R-:W-:Y:S01]  /*3220*/  PRMT R147, RZ, 0x7610, R147 ;  /* 0x00007610ff937816 */ /* 0x000fe20000000093 */
[----:B------:R0:W3:Y:S02]  /*3230*/  @!P0 LDG.E.U16 R61, desc[UR6][R142.64] ;  /* 0x000000068e3d8981 */ /* 0x0000e4000c1e1500 */
[----:B-1----:R-:W-:-:S02]  /*3240*/  IMAD.WIDE R138, R99, 0x2, R128 ;  /* 0x00000002638a7825 */ /* 0x002fc400078e0280 */
[----:B------:R1:W3:Y:S02]  /*3250*/  @!P0 LDG.E.U16 R145, desc[UR6][R152.64] ;  /* 0x0000000698918981 */ /* 0x0002e4000c1e1500 */
[C---:B0-----:R-:W-:Y:S02]  /*3260*/  IMAD.WIDE R140, R99.reuse, 0x2, R116 ;  /* 0x00000002638c7825 */ /* 0x041fe400078e0274 */
[----:B------:R0:W3:Y:S02]  /*3270*/  @!P0 LDG.E.U16 R148, desc[UR6][R138.64] ;  /* 0x000000068a948981 */ /* 0x0000e4000c1e1500 */
[----:B------:R-:W-:Y:S02]  /*3280*/  IMAD.MOV.U32 R136, RZ, RZ, R124 ;  /* 0x000000ffff887224 */ /* 0x000fe400078e007c */
[----:B------:R-:W-:Y:S01]  /*3290*/  IMAD.MOV.U32 R137, RZ, RZ, R123 ;  /* 0x000000ffff897224 */ /* 0x000fe200078e007b */
[----:B------:R0:W3:Y:S01]  /*32a0*/  @!P0 LDG.E.U16 R144, desc[UR6][R140.64] ;  /* 0x000000068c908981 */ /* 0x0000e2000c1e1500 */
[----:B------:R-:W-:Y:S01]  /*32b0*/  IMAD.WIDE R142, R99, 0x2, R118 ;  /* 0x00000002638e7825 */ /* 0x000fe200078e0276 */
[----:B-1----:R-:W-:-:S02]  /*32c0*/  PRMT R152, RZ, 0x7610, R152 ;  /* 0x00007610ff987816 */ /* 0x002fc40000000098 */
[----:B------:R-:W-:Y:S01]  /*32d0*/  PRMT R151, RZ, 0x7610, R151 ;  /* 0x00007610ff977816 */ /* 0x000fe20000000097 */
[C---:B0-----:R-:W-:Y:S01]  /*32e0*/  IMAD.WIDE R138, R99.reuse, 0x2, R136 ;  /* 0x00000002638a7825 */ /* 0x041fe200078e0288 */
[----:B------:R0:W3:Y:S01]  /*32f0*/  @!P0 LDG.E.U16 R147, desc[UR6][R142.64] ;  /* 0x000000068e938981 */ /* 0x0000e2000c1e1500 */
[----:B------:R-:W-:Y:S02]  /*3300*/  PRMT R149, RZ, 0x7610, R149 ;  /* 0x00007610ff957816 */ /* 0x000fe40000000095 */
[C---:B------:R-:W-:Y:S01]  /*3310*/  IMAD.WIDE R140, R99.reuse, 0x2, R130 ;  /* 0x00000002638c7825 */ /* 0x040fe200078e0282 */
[----:B------:R1:W3:Y:S04]  /*3320*/  @!P0 LDG.E.U16 R152, desc[UR6][R138.64] ;  /* 0x000000068a988981 */ /* 0x0002e8000c1e1500 */
[----:B------:R1:W3:Y:S01]  /*3330*/  @!P0 LDG.E.U16 R151, desc[UR6][R140.64] ;  /* 0x000000068c978981 */ /* 0x0002e2000c1e1500 */
[----:B0-----:R-:W-:-:S04]  /*3340*/  IMAD.WIDE R142, R99, 0x2, R132 ;  /* 0x00000002638e7825 */ /* 0x001fc800078e0284 */
[----:B-1----:R-:W-:Y:S01]  /*3350*/  IMAD.MOV.U32 R138, RZ, RZ, R78 ;  /* 0x000000ffff8a7224 */ /* 0x002fe200078e004e */
[----:B------:R0:W3:Y:S01]  /*3360*/  @!P0 LDG.E.U16 R149, desc[UR6][R142.64] ;  /* 0x000000068e958981 */ /* 0x0000e2000c1e1500 */
[----:B------:R-:W-:Y:S02]  /*3370*/  IMAD.MOV.U32 R139, RZ, RZ, R79 ;  /* 0x000000ffff8b7224 */ /* 0x000fe400078e004f */
[--C-:B------:R-:W-:Y:S01]  /*3380*/  IMAD.MOV.U32 R140, RZ, RZ, R76.reuse ;  /* 0x000000ffff8c7224 */ /* 0x100fe200078e004c */
[----:B------:R-:W-:Y:S01]  /*3390*/  PRMT R76, RZ, 0x7610, R76 ;  /* 0x00007610ff4c7816 */ /* 0x000fe2000000004c */
[----:B------:R-:W-:Y:S02]  /*33a0*/  IMAD.MOV.U32 R123, RZ, RZ, R115 ;  /* 0x000000ffff7b7224 */ /* 0x000fe400078e0073 */
[----:B------:R-:W-:Y:S02]  /*33b0*/  IMAD.MOV.U32 R141, RZ, RZ, R77 ;  /* 0x000000ffff8d7224 */ /* 0x000fe400078e004d */
[----:B0-----:R-:W-:Y:S01]  /*33c0*/  IMAD.WIDE R142, R99, 0x2, R138 ;  /* 0x00000002638e7825 */ /* 0x001fe200078e028a */
[----:B------:R-:W-:-:S02]  /*33d0*/  PRMT R124, RZ, 0x7610, R124 ;  /* 0x00007610ff7c7816 */ /* 0x000fc4000000007c */
[----:B------:R-:W-:Y:S01]  /*33e0*/  PRMT R115, RZ, 0x7610, R115 ;  /* 0x00007610ff737816 */ /* 0x000fe20000000073 */
[C---:B------:R-:W-:Y:S01]  /*33f0*/  IMAD.WIDE R156, R99.reuse, 0x2, R122 ;  /* 0x00000002639c7825 */ /* 0x040fe200078e027a */
[----:B------:R-:W-:Y:S01]  /*3400*/  PRMT R77, RZ, 0x7610, R77 ;  /* 0x00007610ff4d7816 */ /* 0x000fe2000000004d */
[----:B------:R0:W3:Y:S02]  /*3410*/  @!P0 LDG.E.U16 R76, desc[UR6][R142.64] ;  /* 0x000000068e4c8981 */ /* 0x0000e4000c1e1500 */
[C---:B------:R-:W-:Y:S01]  /*3420*/  IMAD.WIDE R154, R99.reuse, 0x2, R134 ;  /* 0x00000002639a7825 */ /* 0x040fe200078e0286 */
[----:B------:R-:W-:Y:S01]  /*3430*/  PRMT R153, RZ, 0x7610, R153 ;  /* 0x00007610ff997816 */ /* 0x000fe20000000099 */
[----:B------:R1:W3:Y:S02]  /*3440*/  @!P0 LDG.E.U16 R124, desc[UR6][R156.64] ;  /* 0x000000069c7c8981 */ /* 0x0002e4000c1e1500 */
[----:B------:R-:W-:Y:S02]  /*3450*/  IMAD.WIDE R78, R99, 0x2, R140 ;  /* 0x00000002634e7825 */ /* 0x000fe400078e028c */
[----:B------:R1:W3:Y:S02]  /*3460*/  @!P0 LDG.E.U16 R115, desc[UR6][R154.64] ;  /* 0x000000069a738981 */ /* 0x0002e4000c1e1500 */
[----:B0-----:R-:W-:-:S02]  /*3470*/  IMAD.MOV.U32 R142, RZ, RZ, R112 ;  /* 0x000000ffff8e7224 */ /* 0x001fc400078e0070 */
[--C-:B------:R-:W-:Y:S02]  /*3480*/  IMAD.MOV.U32 R112, RZ, RZ, R40.reuse ;  /* 0x000000ffff707224 */ /* 0x100fe400078e0028 */
[----:B------:R-:W-:Y:S01]  /*3490*/  IMAD.MOV.U32 R143, RZ, RZ, R41 ;  /* 0x000000ffff8f7224 */ /* 0x000fe200078e0029 */
[----:B------:R-:W-:Y:S01]  /*34a0*/  PRMT R40, RZ, 0x7610, R40 ;  /* 0x00007610ff287816 */ /* 0x000fe20000000028 */
[----:B------:R0:W3:Y:S01]  /*34b0*/  @!P0 LDG.E.U16 R77, desc[UR6][R78.64] ;  /* 0x000000064e4d8981 */ /* 0x0000e2000c1e1500 */
[----:B-1----:R-:W-:Y:S01]  /*34c0*/  IMAD.WIDE R156, R99, 0x2, R112 ;  /* 0x00000002639c7825 */ /* 0x002fe200078e0270 */
[----:B------:R-:W-:-:S03]  /*34d0*/  PRMT R41, RZ, 0x7610, R41 ;  /* 0x00007610ff297816 */ /* 0x000fc60000000029 */
[C---:B------:R-:W-:Y:S01]  /*34e0*/  IMAD.WIDE R154, R99.reuse, 0x2, R142 ;  /* 0x00000002639a7825 */ /* 0x040fe200078e028e */
[----:B------:R1:W3:Y:S03]  /*34f0*/  @!P0 LDG.E.U16 R40, desc[UR6][R156.64] ;  /* 0x000000069c288981 */ /* 0x0002e6000c1e1500 */
[C---:B0-----:R-:W-:Y:S01]  /*3500*/  IMAD.WIDE R78, R99.reuse, 0x2, R110 ;  /* 0x00000002634e7825 */ /* 0x041fe200078e026e */
[----:B------:R-:W-:Y:S01]  /*3510*/  PRMT R159, RZ, 0x7610, R159 ;  /* 0x00007610ff9f7816 */ /* 0x000fe2000000009f */
[----:B------:R0:W3:Y:S01]  /*3520*/  @!P0 LDG.E.U16 R153, desc[UR6][R154.64] ;  /* 0x000000069a998981 */ /* 0x0000e2000c1e1500 */
[----:B------:R-:W-:Y:S02]  /*3530*/  PRMT R158, RZ, 0x7610, R158 ;  /* 0x00007610ff9e7816 */ /* 0x000fe4000000009e */
[----:B------:R-:W-:Y:S01]  /*3540*/  PRMT R160, RZ, 0x7610, R160 ;  /* 0x00007610ffa07816 */ /* 0x000fe200000000a0 */
[----:B------:R0:W3:Y:S01]  /*3550*/  @!P0 LDG.E.U16 R41, desc[UR6][R78.64] ;  /* 0x000000064e298981 */ /* 0x0000e2000c1e1500 */
[----:B-1----:R-:W-:Y:S01]  /*3560*/  IMAD.WIDE R156, R99, 0x2, R2 ;  /* 0x00000002639c7825 */ /* 0x002fe200078e0202 */
[----:B------:R-:W-:-:S03]  /*3570*/  PRMT R162, RZ, 0x7610, R162 ;  /* 0x00007610ffa27816 */ /* 0x000fc600000000a2 */
[C---:B0-----:R-:W-:Y:S01]  /*3580*/  IMAD.WIDE R154, R99.reuse, 0x2, R106 ;  /* 0x00000002639a7825 */ /* 0x041fe200078e026a */
[----:B------:R0:W3:Y:S03]  /*3590*/  @!P0 LDG.E.U16 R159, desc[UR6][R156.64] ;  /* 0x000000069c9f8981 */ /* 0x0000e6000c1e1500 */
[C---:B------:R-:W-:Y:S01]  /*35a0*/  IMAD.WIDE R78, R99.reuse, 0x2, R4 ;  /* 0x00000002634e7825 */ /* 0x040fe200078e0204 */
[----:B------:R1:W3:Y:S01]  /*35b0*/  @!P0 LDG.E.U16 R158, desc[UR6][R154.64] ;  /* 0x000000069a9e8981 */ /* 0x0002e2000c1e1500 */
[----:B------:R-:W-:Y:S02]  /*35c0*/  PRMT R161, RZ, 0x7610, R161 ;  /* 0x00007610ffa17816 */ /* 0x000fe400000000a1 */
[----:B------:R-:W-:Y:S01]  /*35d0*/  PRMT R163, RZ, 0x7610, R163 ;  /* 0x00007610ffa37816 */ /* 0x000fe200000000a3 */
[----:B------:R2:W3:Y:S01]  /*35e0*/  @!P0 LDG.E.U16 R160, desc[UR6][R78.64] ;  /* 0x000000064ea08981 */ /* 0x0004e2000c1e1500 */
[----:B0-----:R-:W-:-:S04]  /*35f0*/  IMAD.WIDE R156, R99, 0x2, R6 ;  /* 0x00000002639c7825 */ /* 0x001fc800078e0206 */
[C---:B-1----:R-:W-:Y:S01]  /*3600*/  IMAD.WIDE R154, R99.reuse, 0x2, R104 ;  /* 0x00000002639a7825 */ /* 0x042fe200078e0268 */
[----:B------:R-:W3:Y:S03]  /*3610*/  @!P0 LDG.E.U16 R162, desc[UR6][R156.64] ;  /* 0x000000069ca28981 */ /* 0x000ee6000c1e1500 */
[----:B--2---:R-:W-:Y:S01]  /*3620*/  IMAD.WIDE R78, R99, 0x2, R8 ;  /* 0x00000002634e7825 */ /* 0x004fe200078e0208 */
[----:B------:R0:W2:Y:S04]  /*3630*/  @!P0 LDG.E.U16 R161, desc[UR6][R154.64] ;  /* 0x000000069aa18981 */ /* 0x0000a8000c1e1500 */
[----:B------:R1:W2:Y:S01]  /*3640*/  @!P0 LDG.E.U16 R163, desc[UR6][R78.64] ;  /* 0x000000064ea38981 */ /* 0x0002a2000c1e1500 */
[----:B------:R-:W-:-:S04]  /*3650*/  LOP3.LUT R125, R10, 0x40, RZ, 0xc0, !PT ;  /* 0x000000400a7d7812 */ /* 0x000fc800078ec0ff */
[----:B------:R-:W-:Y:S01]  /*3660*/  ISETP.NE.U32.AND P0, PT, R125, RZ, PT ;  /* 0x000000ff7d00720c */ /* 0x000fe20003f05070 */
[----:B0-----:R-:W-:-:S03]  /*3670*/  IMAD.SHL.U32 R154, R60, 0x2, RZ ;  /* 0x000000023c9a7824 */ /* 0x001fc600078e00ff */
[----:B------:R-:W-:-:S04]  /*3680*/  SEL R125, RZ, 0x90, !P0 ;  /* 0x00000090ff7d7807 */ /* 0x000fc80004000000 */
[----:B------:R-:W-:-:S05]  /*3690*/  LOP3.LUT R154, R125, R154, RZ, 0x3c, !PT ;  /* 0x0000009a7d9a7212 */ /* 0x000fca00078e3cff */
[----:B------:R0:W-:Y:S02]  /*36a0*/  STS.U16 [R154+UR4+0x2000], R67 ;  /* 0x002000439a007988 */ /* 0x0001e40008000404 */
[----:B0-----:R-:W-:-:S04]  /*36b0*/  LOP3.LUT R67, R10, 0x40, RZ, 0xc0, !PT ;  /* 0x000000400a437812 */ /* 0x001fc800078ec0ff */
[----:B------:R-:W-:Y:S02]  /*36c0*/  ISETP.NE.U32.AND P0, PT, R67, RZ, PT ;  /* 0x000000ff4300720c */ /* 0x000fe40003f05070 */
[----:B------:R-:W-:Y:S02]  /*36d0*/  LOP3.LUT R67, R10, 0x3f, RZ, 0xc0, !PT ;  /* 0x0000003f0a437812 */ /* 0x000fe400078ec0ff */
[----:B-1----:R-:W-:-:S03]  /*36e0*/  LOP3.LUT R78, R154, 0x20, RZ, 0x3c, !PT ;  /* 0x000000209a4e7812 */ /* 0x002fc600078e3cff */
[----:B------:R-:W-:Y:S01]  /*36f0*/  IMAD.SHL.U32 R67, R67, 0x2, RZ ;  /* 0x0000000243437824 */ /* 0x000fe200078e00ff */
[----:B----4-:R-:W-:Y:S01]  /*3700*/  STS.U16 [R154+UR4+0x2200], R74 ;  /* 0x0022004a9a007988 */ /* 0x010fe20008000404 */
[----:B------:R-:W-:-:S03]  /*3710*/  IMAD.SHL.U32 R60, R10, 0x8, RZ ;  /* 0x000000080a3c7824 */ /* 0x000fc600078e00ff */
[----:B-----5:R-:W-:Y:S04]  /*3720*/  STS.U16 [R154+UR4+0x2400], R84 ;  /* 0x002400549a007988 */ /* 0x020fe80008000404 */
[----:B---3--:R-:W-:Y:S04]  /*3730*/  STS.U16 [R154+UR4+0x2600], R65 ;  /* 0x002600419a007988 */ /* 0x008fe80008000404 */
[----:B------:R-:W-:Y:S04]  /*3740*/  STS.U16 [R154+UR4+0x2800], R66 ;  /* 0x002800429a007988 */ /* 0x000fe80008000404 */
[----:B------:R0:W-:Y:S02]  /*3750*/  STS.U16 [R154+UR4+0x2a00], R72 ;  /* 0x002a00489a007988 */ /* 0x0001e40008000404 */
[----:B0-----:R-:W-:-:S02]  /*3760*/  SEL R72, RZ, 0x90, !P0 ;  /* 0x00000090ff487807 */ /* 0x001fc40004000000 */
[----:B------:R-:W-:Y:S02]  /*3770*/  STS.U16 [R154+UR4+0x2c00], R73 ;  /* 0x002c00499a007988 */ /* 0x000fe40008000404 */
[----:B------:R-:W-:Y:S02]  /*3780*/  LOP3.LUT R67, R72, R67, RZ, 0x3c, !PT ;  /* 0x0000004348437212 */ /* 0x000fe400078e3cff */
[----:B------:R-:W-:Y:S04]  /*3790*/  STS.U16 [R154+UR4+0x2e00], R87 ;  /* 0x002e00579a007988 */ /* 0x000fe80008000404 */
[----:B------:R0:W-:Y:S04]  /*37a0*/  STS.U16 [R78+UR4+0x2b00], R63 ;  /* 0x002b003f4e007988 */ /* 0x0001e80008000404 */
[----:B------:R1:W-:Y:S01]  /*37b0*/  STS.U16 [R78+UR4+0x2d00], R62 ;  /* 0x002d003e4e007988 */ /* 0x0003e20008000404 */
[----:B------:R-:W-:-:S03]  /*37c0*/  LOP3.LUT R156, R60, 0x30, RZ, 0xc0, !PT ;  /* 0x000000303c9c7812 */ /* 0x000fc600078ec0ff */
[----:B------:R-:W-:Y:S01]  /*37d0*/  STS.U16 [R78+UR4+0x2100], R75 ;  /* 0x0021004b4e007988 */ /* 0x000fe20008000404 */
[----:B0-----:R-:W-:-:S03]  /*37e0*/  LOP3.LUT R63, R67, 0x40, RZ, 0x3c, !PT ;  /* 0x00000040433f7812 */ /* 0x001fc600078e3cff */
[----:B------:R-:W-:Y:S01]  /*37f0*/  STS.U16 [R78+UR4+0x2300], R86 ;  /* 0x002300564e007988 */ /* 0x000fe20008000404 */
[----:B-1----:R-:W-:-:S03]  /*3800*/  LOP3.LUT R62, R67, 0x60, RZ, 0x3c, !PT ;  /* 0x00000060433e7812 */ /* 0x002fc600078e3cff */
[----:B------:R-:W-:Y:S01]  /*3810*/  STS.U16 [R78+UR4+0x2500], R85 ;  /* 0x002500554e007988 */ /* 0x000fe20008000404 */
[----:B------:R-:W-:-:S03]  /*3820*/  LOP3.LUT R125, R10, 0x7, RZ, 0xc0, !PT ;  /* 0x000000070a7d7812 */ /* 0x000fc600078ec0ff */
[----:B------:R-:W-:Y:S01]  /*3830*/  STS.U16 [R78+UR4+0x2700], R42 ;  /* 0x0027002a4e007988 */ /* 0x000fe20008000404 */
[----:B------:R-:W-:-:S03]  /*3840*/  LOP3.LUT R60, R10, 0x60, RZ, 0xc0, !PT ;  /* 0x000000600a3c7812 */ /* 0x000fc600078ec0ff */
[----:B------:R-:W-:Y:S04]  /*3850*/  STS.U16 [R78+UR4+0x2900], R64 ;  /* 0x002900404e007988 */ /* 0x000fe80008000404 */
[----:B------:R-:W-:Y:S01]  /*3860*/  STS.U16 [R78+UR4+0x2f00], R59 ;  /* 0x002f003b4e007988 */ /* 0x000fe20008000404 */
[C---:B------:R-:W-:Y:S02]  /*3870*/  IMAD R155, R125.reuse, 0x4, R60 ;  /* 0x000000047d9b7824 */ /* 0x040fe400078e023c */
[C---:B------:R-:W-:Y:S02]  /*3880*/  IMAD R156, R125.reuse, 0x40, R156 ;  /* 0x000000407d9c7824 */ /* 0x040fe400078e029c */
[----:B------:R-:W-:Y:S01]  /*3890*/  IMAD.SHL.U32 R60, R125, 0x10, RZ ;  /* 0x000000107d3c7824 */ /* 0x000fe200078e00ff */
[----:B------:R-:W-:Y:S01]  /*38a0*/  STS.U16 [R154+UR4], R58 ;  /* 0x0000003a9a007988 */ /* 0x000fe20008000404 */
[----:B------:R-:W-:-:S02]  /*38b0*/  IMAD.SHL.U32 R125, R10, 0x2, RZ ;  /* 0x000000020a7d7824 */ /* 0x000fc400078e00ff */
[----:B------:R-:W-:-:S03]  /*38c0*/  IMAD.SHL.U32 R66, R10, 0x20, RZ ;  /* 0x000000200a427824 */ /* 0x000fc600078e00ff */
[--C-:B------:R-:W-:Y:S02]  /*38d0*/  LOP3.LUT R60, R60, 0x30, R125.reuse, 0x78, !PT ;  /* 0x000000303c3c7812 */ /* 0x100fe400078e787d */
[----:B------:R-:W-:Y:S01]  /*38e0*/  LOP3.LUT R125, R156, 0x10, R125, 0x78, !PT ;  /* 0x000000109c7d7812 */ /* 0x000fe200078e787d */
[----:B------:R-:W-:Y:S04]  /*38f0*/  STS.U16 [R154+UR4+0x400], R57 ;  /* 0x000400399a007988 */ /* 0x000fe80008000404 */
[----:B------:R-:W-:Y:S01]  /*3900*/  STS.U16 [R154+UR4+0x800], R56 ;  /* 0x000800389a007988 */ /* 0x000fe20008000404 */
[----:B------:R-:W-:Y:S01]  /*3910*/  LOP3.LUT R125, R125, 0x200, R66, 0xf8, !PT ;  /* 0x000002007d7d7812 */ /* 0x000fe200078ef842 */
[----:B------:R-:W-:Y:S02]  /*3920*/  IMAD.U32 R60, R155, 0x20, R60 ;  /* 0x000000209b3c7824 */ /* 0x000fe400078e003c */
[----:B------:R-:W-:Y:S04]  /*3930*/  STS.U16 [R154+UR4+0xc00], R147 ;  /* 0x000c00939a007988 */ /* 0x000fe80008000404 */
        /* <DEDUP_REMOVED lines=14> */
[----:B------:R0:W-:Y:S04]  /*3a20*/  STS.U16 [R63+UR4+0xa00], R114 ;  /* 0x000a00723f007988 */ /* 0x0001e80008000404 */
[----:B------:R-:W-:Y:S04]  /*3a30*/  STS.U16 [R63+UR4+0xe00], R150 ;  /* 0x000e00963f007988 */ /* 0x000fe80008000404 */
[----:B------:R1:W-:Y:S04]  /*3a40*/  STS.U16 [R63+UR4+0x1200], R115 ;  /* 0x001200733f007988 */ /* 0x0003e80008000404 */
        /* <DEDUP_REMOVED lines=9> */
[----:B--2---:R-:W-:Y:S04]  /*3ae0*/  STS.U16 [R62+UR4+0x1b00], R161 ;  /* 0x001b00a13e007988 */ /* 0x004fe80008000404 */
[----:B------:R-:W-:Y:S01]  /*3af0*/  STS.U16 [R62+UR4+0x1f00], R163 ;  /* 0x001f00a33e007988 */ /* 0x000fe20008000404 */
[----:B------:R-:W-:Y:S01]  /*3b00*/  BAR.SYNC.DEFER_BLOCKING 0x0 ;  /* 0x0000000000007b1d */ /* 0x000fe20000010000 */
[----:B0-----:R-:W-:-:S05]  /*3b10*/  LOP3.LUT R114, R125, 0x20, RZ, 0x3c, !PT ;  /* 0x000000207d727812 */ /* 0x001fca00078e3cff */
[----:B------:R-:W-:Y:S04]  /*3b20*/  LDSM.16.M88.4 R44, [R60+UR4] ;  /* 0x000000043c2c783b */ /* 0x000fe80008000200 */
[----:B------:R-:W0:Y:S04]  /*3b30*/  LDSM.16.MT88.4 R84, [R114+UR4+0x2000] ;  /* 0x002000047254783b */ /* 0x000e280008004200 */
[----:B------:R-:W2:Y:S04]  /*3b40*/  LDSM.16.MT88.4 R56, [R125+UR4+0x2000] ;  /* 0x002000047d38783b */ /* 0x000ea80008004200 */
[----:B------:R-:W3:Y:S04]  /*3b50*/  LDSM.16.M88.4 R40, [R60+UR4+0x1000] ;  /* 0x001000043c28783b */ /* 0x000ee80008000200 */
[----:B------:R-:W4:Y:S04]  /*3b60*/  LDSM.16.MT88.4 R72, [R114+UR4+0x2400] ;  /* 0x002400047248783b */ /* 0x000f280008004200 */
[----:B------:R-:W5:Y:S01]  /*3b70*/  LDSM.16.MT88.4 R76, [R125+UR4+0x2400] ;  /* 0x002400047d4c783b */ /* 0x000f620008004200 */
[----:B-1----:R-:W-:-:S05]  /*3b80*/  LOP3.LUT R115, R60, 0x40, RZ, 0x3c, !PT ;  /* 0x000000403c737812 */ /* 0x002fca00078e3cff */
[----:B------:R-:W-:Y:S04]  /*3b90*/  LDSM.16.M88.4 R60, [R115+UR4] ;  /* 0x00000004733c783b */ /* 0x000fe80008000200 */
[----:B------:R-:W-:Y:S01]  /*3ba0*/  LDSM.16.M88.4 R64, [R115+UR4+0x1000] ;  /* 0x001000047340783b */ /* 0x000fe20008000200 */
[-C--:B0-----:R-:W-:Y:S06]  /*3bb0*/  HMMA.16816.F32.BF16 R68, R84, R44.reuse, R68 ;  /* 0x0000002c5444723c */ /* 0x081fec0000041844 */
[C---:B--2---:R-:W-:Y:S06]  /*3bc0*/  HMMA.16816.F32.BF16 R52, R56.reuse, R44, R52 ;  /* 0x0000002c3834723c */ /* 0x044fec0000041834 */
[-C--:B---3--:R-:W-:Y:S01]  /*3bd0*/  HMMA.16816.F32.BF16 R48, R56, R40.reuse, R48 ;  /* 0x000000283830723c */ /* 0x088fe20000041830 */
[----:B------:R-:W0:Y:S05]  /*3be0*/  LDSM.16.MT88.4 R56, [R125+UR4+0x2800] ;  /* 0x002800047d38783b */ /* 0x000e2a0008004200 */
[----:B------:R-:W-:Y:S01]  /*3bf0*/  HMMA.16816.F32.BF16 R80, R84, R40, R80 ;  /* 0x000000285450723c */ /* 0x000fe20000041850 */
[----:B------:R-:W1:Y:S05]  /*3c00*/  LDSM.16.MT88.4 R84, [R114+UR4+0x2800] ;  /* 0x002800047254783b */ /* 0x000e6a0008004200 */
[-C--:B----4-:R-:W-:Y:S06]  /*3c10*/  HMMA.16816.F32.BF16 R68, R72, R46.reuse, R68 ;  /* 0x0000002e4844723c */ /* 0x090fec0000041844 */
[C---:B-----5:R-:W-:Y:S01]  /*3c20*/  HMMA.16816.F32.BF16 R52, R76.reuse, R46, R52 ;  /* 0x0000002e4c34723c */ /* 0x060fe20000041834 */
[----:B------:R-:W2:Y:S05]  /*3c30*/  LDSM.16.MT88.4 R44, [R125+UR4+0x2c00] ;  /* 0x002c00047d2c783b */ /* 0x000eaa0008004200 */
[-C--:B------:R-:W-:Y:S06]  /*3c40*/  HMMA.16816.F32.BF16 R48, R76, R42.reuse, R48 ;  /* 0x0000002a4c30723c */ /* 0x080fec0000041830 */
[----:B------:R-:W-:Y:S01]  /*3c50*/  HMMA.16816.F32.BF16 R72, R72, R42, R80 ;  /* 0x0000002a4848723c */ /* 0x000fe20000041850 */
[----:B------:R-:W3:Y:S01]  /*3c60*/  LDSM.16.MT88.4 R80, [R114+UR4+0x2c00] ;  /* 0x002c00047250783b */ /* 0x000ee20008004200 */
[----:B------:R-:W-:-:S10]  /*3c70*/  VIADD R0, R0, 0xffffffff ;  /* 0xffffffff00007836 */ /* 0x000fd40000000000 */
[-C--:B0-----:R-:W-:Y:S06]  /*3c80*/  HMMA.16816.F32.BF16 R52, R56, R60.reuse, R52 ;  /* 0x0000003c3834723c */ /* 0x081fec0000041834 */
[----:B-1----:R-:W-:Y:S06]  /*3c90*/  HMMA.16816.F32.BF16 R68, R84, R60, R68 ;  /* 0x0000003c5444723c */ /* 0x002fec0000041844 */
[-C--:B------:R-:W-:Y:S06]  /*3ca0*/  HMMA.16816.F32.BF16 R48, R56, R64.reuse, R48 ;  /* 0x000000403830723c */ /* 0x080fec0000041830 */
[----:B------:R-:W-:Y:S01]  /*3cb0*/  HMMA.16816.F32.BF16 R72, R84, R64, R72 ;  /* 0x000000405448723c */ /* 0x000fe20000041848 */
[----:B------:R-:W-:Y:S01]  /*3cc0*/  ISETP.NE.U32.AND P0, PT, R0, RZ, PT ;  /* 0x000000ff0000720c */ /* 0x000fe20003f05070 */
[----:B------:R-:W-:Y:S01]  /*3cd0*/  IMAD.WIDE R138, R101, 0x2, R138 ;  /* 0x00000002658a7825 */ /* 0x000fe200078e028a */
[----:B------:R-:W-:-:S03]  /*3ce0*/  UIADD3 UR5, UR5, -0x40, URZ ;  /* 0xffffffc005057890 */ /* 0x000fc6000fffe03f */
[----:B------:R-:W-:Y:S02]  /*3cf0*/  IMAD.MOV.U32 R78, RZ, RZ, R138 ;  /* 0x000000ffff4e7224 */ /* 0x000fe400078e008a */
[----:B------:R-:W-:Y:S02]  /*3d00*/  IMAD.MOV.U32 R79, RZ, RZ, R139 ;  /* 0x000000ffff4f7224 */ /* 0x000fe400078e008b */
[C---:B------:R-:W-:Y:S01]  /*3d10*/  IMAD.WIDE R112, R101.reuse, 0x2, R112 ;  /* 0x0000000265707825 */ /* 0x040fe200078e0270 */
[----:B--2---:R-:W-:Y:S03]  /*3d20*/  HMMA.16816.F32.BF16 R52, R44, R62, R52 ;  /* 0x0000003e2c34723c */ /* 0x004fe60000041834 */
[----:B------:R-:W-:-:S03]  /*3d30*/  IMAD.WIDE R136, R101, 0x2, R136 ;  /* 0x0000000265887825 */ /* 0x000fc600078e0288 */
[----:B---3--:R-:W-:Y:S01]  /*3d40*/  HMMA.16816.F32.BF16 R68, R80, R62, R68 ;  /* 0x0000003e5044723c */ /* 0x008fe20000041844 */
[----:B------:R-:W-:-:S04]  /*3d50*/  IMAD.WIDE R138, R101, 0x2, R122 ;  /* 0x00000002658a7825 */ /* 0x000fc800078e027a */
[C---:B------:R-:W-:Y:S01]  /*3d60*/  IMAD.WIDE R142, R101.reuse, 0x2, R142 ;  /* 0x00000002658e7825 */ /* 0x040fe200078e028e */
[----:B------:R-:W-:Y:S03]  /*3d70*/  HMMA.16816.F32.BF16 R48, R44, R66, R48 ;  /* 0x000000422c30723c */ /* 0x000fe60000041830 */
[----:B------:R-:W-:-:S03]  /*3d80*/  IMAD.WIDE R140, R101, 0x2, R140 ;  /* 0x00000002658c7825 */ /* 0x000fc600078e028c */
[----:B------:R-:W-:Y:S01]  /*3d90*/  HMMA.16816.F32.BF16 R80, R80, R66, R72 ;  /* 0x000000425050723c */ /* 0x000fe20000041848 */
[----:B------:R-:W-:-:S04]  /*3da0*/  IMAD.WIDE R60, R101, 0x2, R26 ;  /* 0x00000002653c7825 */ /* 0x000fc800078e021a */
[----:B------:R-:W-:-:S04]  /*3db0*/  IMAD.WIDE R28, R101, 0x2, R28 ;  /* 0x00000002651c7825 */ /* 0x000fc800078e021c */
[----:B------:R-:W-:-:S04]  /*3dc0*/  IMAD.WIDE R34, R101, 0x2, R34 ;  /* 0x0000000265227825 */ /* 0x000fc800078e0222 */
[----:B------:R-:W-:-:S04]  /*3dd0*/  IMAD.WIDE R22, R101, 0x2, R22 ;  /* 0x0000000265167825 */ /* 0x000fc800078e0216 */
[----:B------:R-:W-:-:S04]  /*3de0*/  IMAD.WIDE R36, R101, 0x2, R36 ;  /* 0x0000000265247825 */ /* 0x000fc800078e0224 */
[----:B------:R-:W-:Y:S02]  /*3df0*/  IMAD.MOV.U32 R40, RZ, RZ, R112 ;  /* 0x000000ffff287224 */ /* 0x000fe400078e0070 */
[----:B------:R-:W-:Y:S02]  /*3e00*/  IMAD.MOV.U32 R124, RZ, RZ, R136 ;  /* 0x000000ffff7c7224 */ /* 0x000fe400078e0088 */
[----:B------:R-:W-:Y:S02]  /*3e10*/  IMAD.MOV.U32 R123, RZ, RZ, R137 ;  /* 0x000000ffff7b7224 */ /* 0x000fe400078e0089 */
[----:B------:R-:W-:Y:S02]  /*3e20*/  IMAD.MOV.U32 R122, RZ, RZ, R138 ;  /* 0x000000ffff7a7224 */ /* 0x000fe400078e008a */
[----:B------:R-:W-:-:S04]  /*3e30*/  IMAD.WIDE R8, R101, 0x2, R8 ;  /* 0x0000000265087825 */ /* 0x000fc800078e0208 */
[----:B------:R-:W-:-:S04]  /*3e40*/  IMAD.WIDE R6, R101, 0x2, R6 ;  /* 0x0000000265067825 */ /* 0x000fc800078e0206 */
        /* <DEDUP_REMOVED lines=22> */
[----:B------:R-:W-:-:S04]  /*3fb0*/  IMAD.WIDE R136, R101, 0x2, R30 ;  /* 0x0000000265887825 */ /* 0x000fc800078e021e */
[----:B------:R-:W-:Y:S02]  /*3fc0*/  IMAD.MOV.U32 R46, RZ, RZ, R28 ;  /* 0x000000ffff2e7224 */ /* 0x000fe400078e001c */
        /* <DEDUP_REMOVED lines=9> */
[----:B------:R-:W-:Y:S01]  /*4060*/  IMAD.MOV.U32 R138, RZ, RZ, R37 ;  /* 0x000000ffff8a7224 */ /* 0x000fe200078e0025 */
[----:B------:R-:W-:Y:S06]  /*4070*/  @P0 BRA `(.L_x_2) ;  /* 0xffffffe800440947 */ /* 0x000fec000383ffff */
[----:B------:R-:W-:Y:S02]  /*4080*/  F2FP.BF16.F32.PACK_AB R71, R83, R71 ;  /* 0x000000475347723e */ /* 0x000fe400000010ff */
[----:B------:R-:W-:Y:S02]  /*4090*/  F2FP.BF16.F32.PACK_AB R70, R82, R70 ;  /* 0x000000465246723e */ /* 0x000fe400000010ff */
[----:B------:R-:W-:Y:S02]  /*40a0*/  F2FP.BF16.F32.PACK_AB R69, R81, R69 ;  /* 0x000000455145723e */ /* 0x000fe400000010ff */
[----:B------:R-:W-:Y:S02]  /*40b0*/  F2FP.BF16.F32.PACK_AB R68, R80, R68 ;  /* 0x000000445044723e */ /* 0x000fe400000010ff */
[----:B------:R-:W-:Y:S02]  /*40c0*/  F2FP.BF16.F32.PACK_AB R51, R51, R55 ;  /* 0x000000373333723e */ /* 0x000fe400000010ff */
[----:B------:R-:W-:-:S02]  /*40d0*/  F2FP.BF16.F32.PACK_AB R50, R50, R54 ;  /* 0x000000363232723e */ /* 0x000fc400000010ff */
[----:B------:R-:W-:Y:S02]  /*40e0*/  F2FP.BF16.F32.PACK_AB R49, R49, R53 ;  /* 0x000000353131723e */ /* 0x000fe400000010ff */
[----:B------:R-:W-:-:S07]  /*40f0*/  F2FP.BF16.F32.PACK_AB R48, R48, R52 ;  /* 0x000000343030723e */ /* 0x000fce00000010ff */
.L_x_1:
[----:B------:R-:W-:Y:S01]  /*4100*/  BAR.SYNC.DEFER_BLOCKING 0x0 ;  /* 0x0000000000007b1d */ /* 0x000fe20000010000 */
[----:B------:R-:W-:Y:S01]  /*4110*/  LOP3.LUT R13, R13, 0x3c, RZ, 0xc0, !PT ;  /* 0x0000003c0d0d7812 */ /* 0x000fe200078ec0ff */
[C---:B------:R-:W-:Y:S01]  /*4120*/  IMAD.SHL.U32 R0, R10.reuse, 0x40, RZ ;  /* 0x000000400a007824 */ /* 0x040fe200078e00ff */
[C---:B------:R-:W-:Y:S01]  /*4130*/  LOP3.LUT R2, R10.reuse, 0x60, RZ, 0xc0, !PT ;  /* 0x000000600a027812 */ /* 0x040fe200078ec0ff */
[----:B------:R-:W-:Y:S01]  /*4140*/  IMAD.SHL.U32 R4, R10, 0x4, RZ ;  /* 0x000000040a047824 */ /* 0x000fe200078e00ff */
[--C-:B------:R-:W-:Y:S01]  /*4150*/  SHF.R.S32.HI R3, RZ, 0x3, R10.reuse ;  /* 0x00000003ff037819 */ /* 0x100fe2000001140a */
[----:B------:R-:W-:Y:S01]  /*4160*/  ULDC UR5, c[0x0][0x244] ;  /* 0x0000910000057ab9 */ /* 0x000fe20000000800 */
[----:B------:R-:W-:Y:S01]  /*4170*/  LOP3.LUT R0, R0, 0x40, RZ, 0xc0, !PT ;  /* 0x0000004000007812 */ /* 0x000fe200078ec0ff */
[----:B------:R-:W-:Y:S01]  /*4180*/  IMAD R13, R2, 0x8, R13 ;  /* 0x00000008020d7824 */ /* 0x000fe200078e020d */
[----:B------:R-:W-:Y:S01]  /*4190*/  SHF.R.S32.HI R2, RZ, 0x4, R10 ;  /* 0x00000004ff027819 */ /* 0x000fe2000001140a */
[----:B------:R-:W-:Y:S01]  /*41a0*/  ULDC.64 UR8, c[0x0][0x220] ;  /* 0x0000880000087ab9 */ /* 0x000fe20000000a00 */
[----:B------:R-:W-:Y:S01]  /*41b0*/  SGXT R3, R3, 0x1 ;  /* 0x000000010303781a */ /* 0x000fe20000000200 */
[----:B------:R-:W-:Y:S01]  /*41c0*/  IMAD.IADD R0, R0, 0x1, R13 ;  /* 0x0000000100007824 */ /* 0x000fe200078e020d */
[----:B------:R-:W-:Y:S01]  /*41d0*/  SGXT R2, R2, 0x1 ;  /* 0x000000010202781a */ /* 0x000fe20000000200 */
[----:B------:R-:W-:Y:S01]  /*41e0*/  ULDC.64 UR10, c[0x0][0x228] ;  /* 0x00008a00000a7ab9 */ /* 0x000fe20000000a00 */
[----:B------:R-:W-:-:S02]  /*41f0*/  LOP3.LUT R3, R3, 0x440, RZ, 0xc0, !PT ;  /* 0x0000044003037812 */ /* 0x000fc400078ec0ff */
[----:B------:R-:W-:Y:S02]  /*4200*/  LOP3.LUT R5, R2, 0x804, RZ, 0xc0, !PT ;  /* 0x0000080402057812 */ /* 0x000fe400078ec0ff */
[C---:B------:R-:W-:Y:S02]  /*4210*/  LOP3.LUT R2, R0.reuse, 0x40, RZ, 0x3c, !PT ;  /* 0x0000004000027812 */ /* 0x040fe400078e3cff */
[----:B------:R-:W-:Y:S02]  /*4220*/  LOP3.LUT R7, R3, 0x38, R14, 0xf8, !PT ;  /* 0x0000003803077812 */ /* 0x000fe400078ef80e */
[----:B------:R-:W-:Y:S01]  /*4230*/  LOP3.LUT R5, R5, 0x80, R4, 0xf8, !PT ;  /* 0x0000008005057812 */ /* 0x000fe200078ef804 */
[----:B------:R-:W-:Y:S01]  /*4240*/  STS [R0+UR4], R48 ;  /* 0x0000003000007988 */ /* 0x000fe20008000804 */
[C---:B------:R-:W-:Y:S02]  /*4250*/  LOP3.LUT R3, R0.reuse, 0x4, RZ, 0x3c, !PT ;  /* 0x0000000400037812 */ /* 0x040fe400078e3cff */
[----:B------:R-:W-:Y:S01]  /*4260*/  LOP3.LUT R4, R0, 0x44, RZ, 0x3c, !PT ;  /* 0x0000004400047812 */ /* 0x000fe200078e3cff */
[----:B------:R0:W-:Y:S01]  /*4270*/  STS [R0+UR4+0x80], R49 ;  /* 0x0000803100007988 */ /* 0x0001e20008000804 */
[----:B------:R-:W-:-:S02]  /*4280*/  LOP3.LUT R6, R7, 0x40, R10, 0x78, !PT ;  /* 0x0000004007067812 */ /* 0x000fc400078e780a */
[----:B------:R-:W-:Y:S01]  /*4290*/  SHF.R.U32.HI R9, RZ, 0x5, R10 ;  /* 0x00000005ff097819 */ /* 0x000fe2000001160a */
[----:B------:R-:W-:Y:S01]  /*42a0*/  STS [R2+UR4+0x400], R50 ;  /* 0x0004003202007988 */ /* 0x000fe20008000804 */
[----:B------:R-:W-:Y:S02]  /*42b0*/  LOP3.LUT R21, R5, R6, RZ, 0xfc, !PT ;  /* 0x0000000605157212 */ /* 0x000fe400078efcff */
[----:B------:R-:W-:Y:S01]  /*42c0*/  SGXT.U32 R9, R9, 0x2 ;  /* 0x000000020909781a */ /* 0x000fe20000000000 */
[----:B------:R1:W-:Y:S01]  /*42d0*/  STS [R2+UR4+0x480], R51 ;  /* 0x0004803302007988 */ /* 0x0003e20008000804 */
[----:B------:R-:W-:Y:S01]  /*42e0*/  LOP3.LUT R22, R21, 0x4, RZ, 0x3c, !PT ;  /* 0x0000000415167812 */ /* 0x000fe200078e3cff */
[C---:B0-----:R-:W-:Y:S01]  /*42f0*/  IMAD R0, R11.reuse, UR5, RZ ;  /* 0x000000050b007c24 */ /* 0x041fe2000f8e02ff */
[----:B------:R-:W-:Y:S01]  /*4300*/  ISETP.GE.AND P0, PT, R11, UR10, PT ;  /* 0x0000000a0b007c0c */ /* 0x000fe2000bf06270 */
[----:B------:R-:W-:Y:S01]  /*4310*/  STS [R3+UR4+0x800], R68 ;  /* 0x0008004403007988 */ /* 0x000fe20008000804 */
[----:B------:R-:W-:Y:S01]  /*4320*/  ULDC UR5, c[0x0][0x248] ;  /* 0x0000920000057ab9 */ /* 0x000fe20000000800 */
[----:B------:R-:W-:-:S02]  /*4330*/  LOP3.LUT R13, R12, 0x38, R9, 0xfe, !PT ;  /* 0x000000380c0d7812 */ /* 0x000fc400078efe09 */
[----:B------:R0:W-:Y:S01]  /*4340*/  STS [R3+UR4+0x880], R69 ;  /* 0x0008804503007988 */ /* 0x0001e20008000804 */
[----:B------:R-:W-:Y:S02]  /*4350*/  LEA R24, P1, R0, UR8, 0x1 ;  /* 0x0000000800187c11 */ /* 0x000fe4000f8208ff */
[--C-:B-1----:R-:W-:Y:S01]  /*4360*/  LOP3.LUT R2, R12, 0x4, R9.reuse, 0xfe, !PT ;  /* 0x000000040c027812 */ /* 0x102fe200078efe09 */
[----:B------:R-:W-:Y:S01]  /*4370*/  STS [R4+UR4+0xc00], R70 ;  /* 0x000c004604007988 */ /* 0x000fe20008000804 */
[----:B------:R-:W-:Y:S02]  /*4380*/  LEA.HI.X.SX32 R26, R0, UR9, 0x1, P1 ;  /* 0x00000009001a7c11 */ /* 0x000fe400088f0eff */
[C---:B------:R-:W-:Y:S01]  /*4390*/  ISETP.LT.AND P4, PT, R2.reuse, UR11, !P0 ;  /* 0x0000000b02007c0c */ /* 0x040fe2000c781270 */
[----:B------:R1:W-:Y:S01]  /*43a0*/  STS [R4+UR4+0xc80], R71 ;  /* 0x000c804704007988 */ /* 0x0003e20008000804 */
[----:B------:R-:W-:Y:S01]  /*43b0*/  IMAD R5, R2, UR5, RZ ;  /* 0x0000000502057c24 */ /* 0x000fe2000f8e02ff */
[C---:B0-----:R-:W-:Y:S01]  /*43c0*/  LOP3.LUT R3, R12.reuse, R9, RZ, 0xfc, !PT ;  /* 0x000000090c037212 */ /* 0x041fe200078efcff */
[----:B------:R-:W-:Y:S01]  /*43d0*/  BAR.SYNC.DEFER_BLOCKING 0x0 ;  /* 0x0000000000007b1d */ /* 0x000fe20000010000 */
[----:B------:R-:W-:-:S02]  /*43e0*/  LOP3.LUT R0, R12, 0x3c, R9, 0xfe, !PT ;  /* 0x0000003c0c007812 */ /* 0x000fc400078efe09 */
[C---:B------:R-:W-:Y:S01]  /*43f0*/  ISETP.LT.AND P1, PT, R3.reuse, UR11, !P0 ;  /* 0x0000000b03007c0c */ /* 0x040fe2000c721270 */
[----:B------:R-:W-:Y:S01]  /*4400*/  IMAD R3, R3, UR5, RZ ;  /* 0x0000000503037c24 */ /* 0x000fe2000f8e02ff */
[C-C-:B------:R-:W-:Y:S02]  /*4410*/  LOP3.LUT R14, R12.reuse, 0x34, R9.reuse, 0xfe, !PT ;  /* 0x000000340c0e7812 */ /* 0x140fe400078efe09 */
[C-C-:B------:R-:W-:Y:S02]  /*4420*/  LOP3.LUT R15, R12.reuse, 0x30, R9.reuse, 0xfe, !PT ;  /* 0x000000300c0f7812 */ /* 0x140fe400078efe09 */
[----:B------:R-:W-:Y:S02]  /*4430*/  LEA R2, P2, R3, R24, 0x1 ;  /* 0x0000001803027211 */ /* 0x000fe400078408ff */
[C-C-:B------:R-:W-:Y:S02]  /*4440*/  LOP3.LUT R16, R12.reuse, 0x2c, R9.reuse, 0xfe, !PT ;  /* 0x0000002c0c107812 */ /* 0x140fe400078efe09 */
[----:B------:R-:W-:-:S02]  /*4450*/  LOP3.LUT R17, R12, 0x28, R9, 0xfe, !PT ;  /* 0x000000280c117812 */ /* 0x000fc400078efe09 */
[C-C-:B------:R-:W-:Y:S02]  /*4460*/  LOP3.LUT R18, R12.reuse, 0x24, R9.reuse, 0xfe, !PT ;  /* 0x000000240c127812 */ /* 0x140fe400078efe09 */
[C-C-:B------:R-:W-:Y:S02]  /*4470*/  LOP3.LUT R19, R12.reuse, 0x20, R9.reuse, 0xfe, !PT ;  /* 0x000000200c137812 */ /* 0x140fe400078efe09 */
[C-C-:B------:R-:W-:Y:S02]  /*4480*/  LOP3.LUT R11, R12.reuse, 0x1c, R9.reuse, 0xfe, !PT ;  /* 0x0000001c0c0b7812 */ /* 0x140fe400078efe09 */
[C-C-:B------:R-:W-:Y:S02]  /*4490*/  LOP3.LUT R10, R12.reuse, 0x18, R9.reuse, 0xfe, !PT ;  /* 0x000000180c0a7812 */ /* 0x140fe400078efe09 */
[----:B------:R-:W-:Y:S01]  /*44a0*/  LOP3.LUT R8, R12, 0x14, R9, 0xfe, !PT ;  /* 0x000000140c087812 */ /* 0x000fe200078efe09 */
[----:B------:R-:W0:Y:S01]  /*44b0*/  LDS R23, [R21+UR4] ;  /* 0x0000000415177984 */ /* 0x000e220008000800 */
[----:B-1----:R-:W-:-:S02]  /*44c0*/  LEA R4, P3, R5, R24, 0x1 ;  /* 0x0000001805047211 */ /* 0x002fc400078608ff */
[C-C-:B------:R-:W-:Y:S01]  /*44d0*/  LOP3.LUT R7, R12.reuse, 0x10, R9.reuse, 0xfe, !PT ;  /* 0x000000100c077812 */ /* 0x140fe200078efe09 */
[----:B------:R-:W1:Y:S01]  /*44e0*/  LDS R29, [R22+UR4] ;  /* 0x00000004161d7984 */ /* 0x000e620008000800 */
[C-C-:B------:R-:W-:Y:S02]  /*44f0*/  LOP3.LUT R6, R12.reuse, 0xc, R9.reuse, 0xfe, !PT ;  /* 0x0000000c0c067812 */ /* 0x140fe400078efe09 */
[----:B------:R-:W-:Y:S01]  /*4500*/  LOP3.LUT R12, R12, 0x8, R9, 0xfe, !PT ;  /* 0x000000080c0c7812 */ /* 0x000fe200078efe09 */
[----:B------:R-:W2:Y:S01]  /*4510*/  LDS R25, [R21+UR4+0x100] ;  /* 0x0001000415197984 */ /* 0x000ea20008000800 */
[-C--:B------:R-:W-:Y:S01]  /*4520*/  LEA.HI.X.SX32 R3, R3, R26.reuse, 0x1, P2 ;  /* 0x0000001a03037211 */ /* 0x080fe200010f0eff */
[----:B------:R-:W-:Y:S01]  /*4530*/  IMAD R9, R6, UR5, RZ ;  /* 0x0000000506097c24 */ /* 0x000fe2000f8e02ff */
[----:B------:R-:W-:Y:S01]  /*4540*/  LEA.HI.X.SX32 R5, R5, R26, 0x1, P3 ;  /* 0x0000001a05057211 */ /* 0x000fe200018f0eff */
[----:B------:R-:W3:Y:S01]  /*4550*/  LDS R31, [R22+UR4+0x100] ;  /* 0x00010004161f7984 */ /* 0x000ee20008000800 */
[C---:B------:R-:W-:Y:S01]  /*4560*/  ISETP.LT.AND P3, PT, R12.reuse, UR11, !P0 ;  /* 0x0000000b0c007c0c */ /* 0x040fe2000c761270 */
[----:B------:R-:W-:-:S02]  /*4570*/  IMAD R12, R12, UR5, RZ ;  /* 0x000000050c0c7c24 */ /* 0x000fc4000f8e02ff */
[----:B------:R-:W4:Y:S01]  /*4580*/  LDS R27, [R21+UR4+0x200] ;  /* 0x00020004151b7984 */ /* 0x000f220008000800 */
[----:B------:R-:W-:-:S03]  /*4590*/  IMAD R20, R7, UR5, RZ ;  /* 0x0000000507147c24 */ /* 0x000fc6000f8e02ff */
[----:B------:R-:W5:Y:S04]  /*45a0*/  LDS R33, [R22+UR4+0x200] ;  /* 0x0002000416217984 */ /* 0x000f680008000800 */
[----:B------:R-:W5:Y:S04]  /*45b0*/  LDS R21, [R21+UR4+0x300] ;  /* 0x0003000415157984 */ /* 0x000f680008000800 */
[----:B------:R-:W5:Y:S04]  /*45c0*/  LDS R35, [R22+UR4+0x300] ;  /* 0x0003000416237984 */ /* 0x000f680008000800 */
[----:B0-----:R0:W-:Y:S01]  /*45d0*/  @P1 STG.E.U16 desc[UR6][R2.64], R23 ;  /* 0x0000001702001986 */ /* 0x0011e2000c101506 */
[----:B------:R-:W-:-:S03]  /*45e0*/  ISETP.LT.AND P1, PT, R7, UR11, !P0 ;  /* 0x0000000b07007c0c */ /* 0x000fc6000c721270 */
[----:B-1----:R1:W-:Y:S01]  /*45f0*/  @P4 STG.E.U16 desc[UR6][R4.64], R29 ;  /* 0x0000001d04004986 */ /* 0x0023e2000c101506 */
[----:B------:R-:W-:Y:S02]  /*4600*/  ISETP.LT.AND P4, PT, R6, UR11, !P0 ;  /* 0x0000000b06007c0c */ /* 0x000fe4000c781270 */
[----:B------:R-:W-:-:S04]  /*4610*/  LEA R6, P2, R12, R24, 0x1 ;  /* 0x000000180c067211 */ /* 0x000fc800078408ff */
[----:B------:R-:W-:Y:S01]  /*4620*/  LEA.HI.X.SX32 R7, R12, R26, 0x1, P2 ;  /* 0x0000001a0c077211 */ /* 0x000fe200010f0eff */
[C---:B------:R-:W-:Y:S01]  /*4630*/  IMAD R12, R8.reuse, UR5, RZ ;  /* 0x00000005080c7c24 */ /* 0x040fe2000f8e02ff */
[CC--:B0-----:R-:W-:Y:S02]  /*4640*/  LEA R2, P5, R9.reuse, R24.reuse, 0x1 ;  /* 0x0000001809027211 */ /* 0x0c1fe400078a08ff */
[----:B------:R-:W-:Y:S01]  /*4650*/  ISETP.LT.AND P2, PT, R8, UR11, !P0 ;  /* 0x0000000b08007c0c */ /* 0x000fe2000c741270 */
[----:B--2---:R0:W-:Y:S01]  /*4660*/  @P3 STG.E.U16 desc[UR6][R6.64], R25 ;  /* 0x0000001906003986 */ /* 0x0041e2000c101506 */
[-C--:B------:R-:W-:Y:S02]  /*4670*/  LEA R8, P3, R12, R24.reuse, 0x1 ;  /* 0x000000180c087211 */ /* 0x080fe400078608ff */
[----:B-1----:R-:W-:Y:S02]  /*4680*/  LEA R4, P6, R20, R24, 0x1 ;  /* 0x0000001814047211 */ /* 0x002fe400078c08ff */
[----:B------:R-:W-:-:S02]  /*4690*/  LEA.HI.X.SX32 R3, R9, R26, 0x1, P5 ;  /* 0x0000001a09037211 */ /* 0x000fc400028f0eff */
[-C--:B------:R-:W-:Y:S01]  /*46a0*/  LEA.HI.X.SX32 R9, R12, R26.reuse, 0x1, P3 ;  /* 0x0000001a0c097211 */ /* 0x080fe200018f0eff */
[----:B------:R-:W-:Y:S01]  /*46b0*/  IMAD R12, R10, UR5, RZ ;  /* 0x000000050a0c7c24 */ /* 0x000fe2000f8e02ff */
[----:B------:R-:W-:Y:S01]  /*46c0*/  LEA.HI.X.SX32 R5, R20, R26, 0x1, P6 ;  /* 0x0000001a14057211 */ /* 0x000fe200030f0eff */
[----:B---3--:R1:W-:Y:S01]  /*46d0*/  @P4 STG.E.U16 desc[UR6][R2.64], R31 ;  /* 0x0000001f02004986 */ /* 0x0083e2000c101506 */
[----:B------:R-:W-:Y:S01]  /*46e0*/  ISETP.LT.AND P3, PT, R10, UR11, !P0 ;  /* 0x0000000b0a007c0c */ /* 0x000fe2000c761270 */
[----:B0-----:R-:W-:Y:S01]  /*46f0*/  IMAD R7, R11, UR5, RZ ;  /* 0x000000050b077c24 */ /* 0x001fe2000f8e02ff */
[----:B------:R-:W-:Y:S01]  /*4700*/  LEA R10, P4, R12, R24, 0x1 ;  /* 0x000000180c0a7211 */ /* 0x000fe200078808ff */
[----:B----4-:R0:W-:Y:S01]  /*4710*/  @P1 STG.E.U16 desc[UR6][R4.64], R27 ;  /* 0x0000001b04001986 */ /* 0x0101e2000c101506 */
[C---:B------:R-:W-:Y:S01]  /*4720*/  ISETP.LT.AND P1, PT, R19.reuse, UR11, !P0 ;  /* 0x0000000b13007c0c */ /* 0x040fe2000c721270 */
[----:B------:R-:W-:Y:S01]  /*4730*/  IMAD R19, R19, UR5, RZ ;  /* 0x0000000513137c24 */ /* 0x000fe2000f8e02ff */
[----:B------:R-:W-:Y:S01]  /*4740*/  PRMT R23, R23, 0x7632, R23 ;  /* 0x0000763217177816 */ /* 0x000fe20000000017 */
[----:B-----5:R2:W-:Y:S01]  /*4750*/  @P2 STG.E.U16 desc[UR6][R8.64], R33 ;  /* 0x0000002108002986 */ /* 0x0205e2000c101506 */
[----:B------:R-:W-:-:S02]  /*4760*/  ISETP.LT.AND P2, PT, R11, UR11, !P0 ;  /* 0x0000000b0b007c0c */ /* 0x000fc4000c741270 */
[----:B------:R-:W-:Y:S02]  /*4770*/  LEA.HI.X.SX32 R11, R12, R26, 0x1, P4 ;  /* 0x0000001a0c0b7211 */ /* 0x000fe400020f0eff */
[C---:B------:R-:W-:Y:S01]  /*4780*/  ISETP.LT.AND P4, PT, R18.reuse, UR11, !P0 ;  /* 0x0000000b12007c0c */ /* 0x040fe2000c781270 */
[----:B------:R-:W-:Y:S01]  /*4790*/  IMAD R18, R18, UR5, RZ ;  /* 0x0000000512127c24 */ /* 0x000fe2000f8e02ff */
[-C--:B-1----:R-:W-:Y:S01]  /*47a0*/  LEA R2, P5, R7, R24.reuse, 0x1 ;  /* 0x0000001807027211 */ /* 0x082fe200078a08ff */
[----:B------:R1:W-:Y:S01]  /*47b0*/  @P3 STG.E.U16 desc[UR6][R10.64], R21 ;  /* 0x000000150a003986 */ /* 0x0003e2000c101506 */
[-C--:B0-----:R-:W-:Y:S02]  /*47c0*/  LEA R4, P3, R19, R24.reuse, 0x1 ;  /* 0x0000001813047211 */ /* 0x081fe400078608ff */
[----:B------:R-:W-:Y:S01]  /*47d0*/  LEA R6, P6, R18, R24, 0x1 ;  /* 0x0000001812067211 */ /* 0x000fe200078c08ff */
[----:B--2---:R-:W-:Y:S01]  /*47e0*/  IMAD R9, R14, UR5, RZ ;  /* 0x000000050e097c24 */ /* 0x004fe2000f8e02ff */
[----:B------:R-:W-:-:S02]  /*47f0*/  LEA.HI.X.SX32 R3, R7, R26, 0x1, P5 ;  /* 0x0000001a07037211 */ /* 0x000fc400028f0eff */
[-C--:B------:R-:W-:Y:S02]  /*4800*/  LEA.HI.X.SX32 R5, R19, R26.reuse, 0x1, P3 ;  /* 0x0000001a13057211 */ /* 0x080fe400018f0eff */
[----:B------:R-:W-:Y:S01]  /*4810*/  PRMT R29, R29, 0x7632, R29 ;  /* 0x000076321d1d7816 */ /* 0x000fe2000000001d */
[----:B------:R0:W-:Y:S01]  /*4820*/  @P2 STG.E.U16 desc[UR6][R2.64], R35 ;  /* 0x0000002302002986 */ /* 0x0001e2000c101506 */
[----:B------:R-:W-:Y:S01]  /*4830*/  LEA.HI.X.SX32 R7, R18, R26, 0x1, P6 ;  /* 0x0000001a12077211 */ /* 0x000fe200030f0eff */
[----:B-1----:R-:W-:Y:S01]  /*4840*/  IMAD R11, R13, UR5, RZ ;  /* 0x000000050d0b7c24 */ /* 0x002fe2000f8e02ff */
[C---:B------:R-:W-:Y:S01]  /*4850*/  ISETP.LT.AND P3, PT, R15.reuse, UR11, !P0 ;  /* 0x0000000b0f007c0c */ /* 0x040fe2000c761270 */
[----:B------:R1:W-:Y:S01]  /*4860*/  @P1 STG.E.U16 desc[UR6][R4.64], R23 ;  /* 0x0000001704001986 */ /* 0x0003e2000c101506 */
[----:B------:R-:W-:Y:S01]  /*4870*/  IMAD R15, R15, UR5, RZ ;  /* 0x000000050f0f7c24 */ /* 0x000fe2000f8e02ff */
[C---:B------:R-:W-:Y:S01]  /*4880*/  ISETP.LT.AND P5, PT, R17.reuse, UR11, !P0 ;  /* 0x0000000b11007c0c */ /* 0x040fe2000c7a1270 */
[----:B------:R-:W-:Y:S01]  /*4890*/  IMAD R17, R17, UR5, RZ ;  /* 0x0000000511117c24 */ /* 0x000fe2000f8e02ff */
[----:B------:R2:W-:Y:S01]  /*48a0*/  @P4 STG.E.U16 desc[UR6][R6.64], R29 ;  /* 0x0000001d06004986 */ /* 0x0005e2000c101506 */
[C---:B------:R-:W-:Y:S01]  /*48b0*/  ISETP.LT.AND P4, PT, R16.reuse, UR11, !P0 ;  /* 0x0000000b10007c0c */ /* 0x040fe2000c781270 */
[----:B------:R-:W-:Y:S01]  /*48c0*/  IMAD R16, R16, UR5, RZ ;  /* 0x0000000510107c24 */ /* 0x000fe2000f8e02ff */
[----:B------:R-:W-:Y:S01]  /*48d0*/  PRMT R25, R25, 0x7632, R25 ;  /* 0x0000763219197816 */ /* 0x000fe20000000019 */
[----:B------:R-:W-:Y:S01]  /*48e0*/  IMAD R18, R0, UR5, RZ ;  /* 0x0000000500127c24 */ /* 0x000fe2000f8e02ff */
[----:B0-----:R-:W-:-:S02]  /*48f0*/  LEA R2, P6, R17, R24, 0x1 ;  /* 0x0000001811027211 */ /* 0x001fc400078c08ff */
[----:B------:R-:W-:Y:S02]  /*4900*/  PRMT R31, R31, 0x7632, R31 ;  /* 0x000076321f1f7816 */ /* 0x000fe4000000001f */
[C---:B-1----:R-:W-:Y:S02]  /*4910*/  LEA R4, P1, R16.reuse, R24, 0x1 ;  /* 0x0000001810047211 */ /* 0x042fe400078208ff */
[----:B------:R-:W-:Y:S02]  /*4920*/  LEA.HI.X.SX32 R3, R17, R26, 0x1, P6 ;  /* 0x0000001a11037211 */ /* 0x000fe400030f0eff */
[----:B--2---:R-:W-:Y:S02]  /*4930*/  LEA R6, P2, R15, R24, 0x1 ;  /* 0x000000180f067211 */ /* 0x004fe400078408ff */
[----:B------:R-:W-:Y:S01]  /*4940*/  LEA.HI.X.SX32 R5, R16, R26, 0x1, P1 ;  /* 0x0000001a10057211 */ /* 0x000fe200008f0eff */
[----:B------:R0:W-:Y:S01]  /*4950*/  @P5 STG.E.U16 desc[UR6][R2.64], R25 ;  /* 0x0000001902005986 */ /* 0x0001e2000c101506 */
[----:B------:R-:W-:-:S02]  /*4960*/  LEA R10, P1, R11, R24, 0x1 ;  /* 0x000000180b0a7211 */ /* 0x000fc400078208ff */
[-C--:B------:R-:W-:Y:S01]  /*4970*/  LEA.HI.X.SX32 R7, R15, R26.reuse, 0x1, P2 ;  /* 0x0000001a0f077211 */ /* 0x080fe200010f0eff */
[----:B------:R1:W-:Y:S01]  /*4980*/  @P4 STG.E.U16 desc[UR6][R4.64], R31 ;  /* 0x0000001f04004986 */ /* 0x0003e2000c101506 */
[----:B------:R-:W-:Y:S02]  /*4990*/  ISETP.LT.AND P2, PT, R14, UR11, !P0 ;  /* 0x0000000b0e007c0c */ /* 0x000fe4000c741270 */
[----:B------:R-:W-:Y:S02]  /*49a0*/  LEA.HI.X.SX32 R11, R11, R26, 0x1, P1 ;  /* 0x0000001a0b0b7211 */ /* 0x000fe400008f0eff */
[----:B------:R-:W-:Y:S02]  /*49b0*/  ISETP.LT.AND P1, PT, R13, UR11, !P0 ;  /* 0x0000000b0d007c0c */ /* 0x000fe4000c721270 */
[----:B------:R-:W-:Y:S02]  /*49c0*/  ISETP.LT.AND P0, PT, R0, UR11, !P0 ;  /* 0x0000000b00007c0c */ /* 0x000fe4000c701270 */
[----:B------:R-:W-:-:S02]  /*49d0*/  LEA R8, P6, R9, R24, 0x1 ;  /* 0x0000001809087211 */ /* 0x000fc400078c08ff */
[----:B0-----:R-:W-:Y:S02]  /*49e0*/  PRMT R3, R27, 0x7632, R3 ;  /* 0x000076321b037816 */ /* 0x001fe40000000003 */
[----:B------:R-:W-:Y:S02]  /*49f0*/  LEA.HI.X.SX32 R9, R9, R26, 0x1, P6 ;  /* 0x0000001a09097211 */ /* 0x000fe400030f0eff */
[----:B------:R-:W-:Y:S01]  /*4a00*/  PRMT R33, R33, 0x7632, R33 ;  /* 0x0000763221217816 */ /* 0x000fe20000000021 */
[----:B------:R0:W-:Y:S01]  /*4a10*/  @P3 STG.E.U16 desc[UR6][R6.64], R3 ;  /* 0x0000000306003986 */ /* 0x0001e2000c101506 */
[----:B-1----:R-:W-:Y:S02]  /*4a20*/  PRMT R5, R21, 0x7632, R5 ;  /* 0x0000763215057816 */ /* 0x002fe40000000005 */
[C---:B------:R-:W-:Y:S01]  /*4a30*/  LEA R12, P6, R18.reuse, R24, 0x1 ;  /* 0x00000018120c7211 */ /* 0x040fe200078c08ff */
[----:B------:R0:W-:Y:S03]  /*4a40*/  @P2 STG.E.U16 desc[UR6][R8.64], R33 ;  /* 0x0000002108002986 */ /* 0x0001e6000c101506 */
[----:B------:R-:W-:Y:S01]  /*4a50*/  LEA.HI.X.SX32 R13, R18, R26, 0x1, P6 ;  /* 0x0000001a120d7211 */ /* 0x000fe200030f0eff */
[----:B------:R0:W-:Y:S01]  /*4a60*/  @P1 STG.E.U16 desc[UR6][R10.64], R5 ;  /* 0x000000050a001986 */ /* 0x0001e2000c101506 */
[----:B------:R-:W-:Y:S07]  /*4a70*/  @!P0 EXIT ;  /* 0x000000000000894d */ /* 0x000fee0003800000 */
[----:B0-----:R-:W-:-:S05]  /*4a80*/  PRMT R6, R35, 0x7632, R6 ;  /* 0x0000763223067816 */ /* 0x001fca0000000006 */
[----:B------:R-:W-:Y:S01]  /*4a90*/  STG.E.U16 desc[UR6][R12.64], R6 ;  /* 0x000000060c007986 */ /* 0x000fe2000c101506 */
[----:B------:R-:W-:Y:S05]  /*4aa0*/  EXIT ;  /* 0x000000000000794d */ /* 0x000fea0003800000 */
.L_x_3:
[----:B------:R-:W-:-:S00]  /*4ab0*/  BRA `(.L_x_3) ;  /* 0xfffffffc00fc7947 */ /* 0x000fc0000383ffff */
[----:B------:R-:W-:-:S00]  /*4ac0*/  NOP ;  /* 0x0000000000007918 */ /* 0x000fc00000000000 */
        /* <DEDUP_REMOVED lines=11> */
.L_x_4:


//--------------------- .nv.shared.matmul_kernel  --------------------------
	.section	.nv.shared.matmul_kernel,"aw",@nobits
	.sectionflags	@""
	.align	16
	.zero		1024


//--------------------- .nv.shared.reserved.0     --------------------------
	.section	.nv.shared.reserved.0,"aw",@nobits
	.weak		__nv_reservedSMEM_offset_0_alias
	.size		__nv_reservedSMEM_offset_0_alias, 0, 0
	.other		__nv_reservedSMEM_offset_0_alias,@"STO_CUDA_RESERVED_SHARED STV_DEFAULT"
__nv_reservedSMEM_offset_0_alias:
	.zero		0


//--------------------- .nv.constant0.matmul_kernel --------------------------
	.section	.nv.constant0.matmul_kernel,"a",@progbits
	.sectionflags	@""
	.align	4
.nv.constant0.matmul_kernel:
	.zero		608


//--------------------- SYMBOLS --------------------------

	.type		.nv.reservedSmem.offset0,@object
	.size		.nv.reservedSmem.offset0,0x4
